//
// Generated by NVIDIA NVVM Compiler
//
// Compiler Build ID: CL-36424714
// Cuda compilation tools, release 13.0, V13.0.88
// Based on NVVM 20.0.0
//

.version 9.0
.target sm_100
.address_size 64

	// .globl	_Z16sumColumnsKernelPfS_ii

.visible .entry _Z16sumColumnsKernelPfS_ii(
	.param .u64 .ptr .align 1 _Z16sumColumnsKernelPfS_ii_param_0,
	.param .u64 .ptr .align 1 _Z16sumColumnsKernelPfS_ii_param_1,
	.param .u32 _Z16sumColumnsKernelPfS_ii_param_2,
	.param .u32 _Z16sumColumnsKernelPfS_ii_param_3
)
{
	.reg .pred 	%p<12>;
	.reg .b32 	%r<39>;
	.reg .b32 	%f<71>;
	.reg .b64 	%rd<43>;

	ld.param.u64 	%rd3, [_Z16sumColumnsKernelPfS_ii_param_0];
	ld.param.u64 	%rd4, [_Z16sumColumnsKernelPfS_ii_param_1];
	ld.param.u32 	%r23, [_Z16sumColumnsKernelPfS_ii_param_2];
	ld.param.u32 	%r24, [_Z16sumColumnsKernelPfS_ii_param_3];
	cvta.to.global.u64 	%rd1, %rd3;
	cvta.to.global.u64 	%rd5, %rd4;
	mov.u32 	%r25, %ctaid.x;
	mov.u32 	%r26, %ntid.x;
	mov.u32 	%r27, %tid.x;
	mad.lo.s32 	%r1, %r25, %r26, %r27;
	mul.wide.s32 	%rd6, %r1, 4;
	add.s64 	%rd2, %rd5, %rd6;
	mov.b32 	%r28, 0;
	st.global.u32 	[%rd2], %r28;
	setp.ge.s32 	%p1, %r1, %r23;
	setp.lt.s32 	%p2, %r24, 1;
	or.pred  	%p3, %p1, %p2;
	@%p3 bra 	$L__BB0_13;
	and.b32  	%r2, %r24, 15;
	setp.lt.u32 	%p4, %r24, 16;
	mov.b32 	%r35, 0;
	mov.f32 	%f67, 0f00000000;
	@%p4 bra 	$L__BB0_4;
	and.b32  	%r35, %r24, 2147483632;
	neg.s32 	%r33, %r35;
	shl.b32 	%r5, %r23, 4;
	mov.f32 	%f67, 0f00000000;
	mul.wide.s32 	%rd9, %r23, 4;
	mov.u32 	%r32, %r1;
$L__BB0_3:
	.pragma "nounroll";
	mul.wide.s32 	%rd7, %r32, 4;
	add.s64 	%rd8, %rd1, %rd7;
	ld.global.f32 	%f12, [%rd8];
	add.f32 	%f13, %f12, %f67;
	st.global.f32 	[%rd2], %f13;
	add.s64 	%rd10, %rd8, %rd9;
	ld.global.f32 	%f14, [%rd10];
	add.f32 	%f15, %f14, %f13;
	st.global.f32 	[%rd2], %f15;
	add.s64 	%rd11, %rd10, %rd9;
	ld.global.f32 	%f16, [%rd11];
	add.f32 	%f17, %f16, %f15;
	st.global.f32 	[%rd2], %f17;
	add.s64 	%rd12, %rd11, %rd9;
	ld.global.f32 	%f18, [%rd12];
	add.f32 	%f19, %f18, %f17;
	st.global.f32 	[%rd2], %f19;
	add.s64 	%rd13, %rd12, %rd9;
	ld.global.f32 	%f20, [%rd13];
	add.f32 	%f21, %f20, %f19;
	st.global.f32 	[%rd2], %f21;
	add.s64 	%rd14, %rd13, %rd9;
	ld.global.f32 	%f22, [%rd14];
	add.f32 	%f23, %f22, %f21;
	st.global.f32 	[%rd2], %f23;
	add.s64 	%rd15, %rd14, %rd9;
	ld.global.f32 	%f24, [%rd15];
	add.f32 	%f25, %f24, %f23;
	st.global.f32 	[%rd2], %f25;
	add.s64 	%rd16, %rd15, %rd9;
	ld.global.f32 	%f26, [%rd16];
	add.f32 	%f27, %f26, %f25;
	st.global.f32 	[%rd2], %f27;
	add.s64 	%rd17, %rd16, %rd9;
	ld.global.f32 	%f28, [%rd17];
	add.f32 	%f29, %f28, %f27;
	st.global.f32 	[%rd2], %f29;
	add.s64 	%rd18, %rd17, %rd9;
	ld.global.f32 	%f30, [%rd18];
	add.f32 	%f31, %f30, %f29;
	st.global.f32 	[%rd2], %f31;
	add.s64 	%rd19, %rd18, %rd9;
	ld.global.f32 	%f32, [%rd19];
	add.f32 	%f33, %f32, %f31;
	st.global.f32 	[%rd2], %f33;
	add.s64 	%rd20, %rd19, %rd9;
	ld.global.f32 	%f34, [%rd20];
	add.f32 	%f35, %f34, %f33;
	st.global.f32 	[%rd2], %f35;
	add.s64 	%rd21, %rd20, %rd9;
	ld.global.f32 	%f36, [%rd21];
	add.f32 	%f37, %f36, %f35;
	st.global.f32 	[%rd2], %f37;
	add.s64 	%rd22, %rd21, %rd9;
	ld.global.f32 	%f38, [%rd22];
	add.f32 	%f39, %f38, %f37;
	st.global.f32 	[%rd2], %f39;
	add.s64 	%rd23, %rd22, %rd9;
	ld.global.f32 	%f40, [%rd23];
	add.f32 	%f41, %f40, %f39;
	st.global.f32 	[%rd2], %f41;
	add.s64 	%rd24, %rd23, %rd9;
	ld.global.f32 	%f42, [%rd24];
	add.f32 	%f67, %f42, %f41;
	st.global.f32 	[%rd2], %f67;
	add.s32 	%r33, %r33, 16;
	add.s32 	%r32, %r32, %r5;
	setp.ne.s32 	%p5, %r33, 0;
	@%p5 bra 	$L__BB0_3;
$L__BB0_4:
	setp.eq.s32 	%p6, %r2, 0;
	@%p6 bra 	$L__BB0_13;
	and.b32  	%r11, %r24, 7;
	setp.lt.u32 	%p7, %r2, 8;
	@%p7 bra 	$L__BB0_7;
	mad.lo.s32 	%r30, %r35, %r23, %r1;
	mul.wide.s32 	%rd25, %r30, 4;
	add.s64 	%rd26, %rd1, %rd25;
	ld.global.f32 	%f43, [%rd26];
	add.f32 	%f44, %f43, %f67;
	st.global.f32 	[%rd2], %f44;
	mul.wide.s32 	%rd27, %r23, 4;
	add.s64 	%rd28, %rd26, %rd27;
	ld.global.f32 	%f45, [%rd28];
	add.f32 	%f46, %f45, %f44;
	st.global.f32 	[%rd2], %f46;
	add.s64 	%rd29, %rd28, %rd27;
	ld.global.f32 	%f47, [%rd29];
	add.f32 	%f48, %f47, %f46;
	st.global.f32 	[%rd2], %f48;
	add.s64 	%rd30, %rd29, %rd27;
	ld.global.f32 	%f49, [%rd30];
	add.f32 	%f50, %f49, %f48;
	st.global.f32 	[%rd2], %f50;
	add.s64 	%rd31, %rd30, %rd27;
	ld.global.f32 	%f51, [%rd31];
	add.f32 	%f52, %f51, %f50;
	st.global.f32 	[%rd2], %f52;
	add.s64 	%rd32, %rd31, %rd27;
	ld.global.f32 	%f53, [%rd32];
	add.f32 	%f54, %f53, %f52;
	st.global.f32 	[%rd2], %f54;
	add.s64 	%rd33, %rd32, %rd27;
	ld.global.f32 	%f55, [%rd33];
	add.f32 	%f56, %f55, %f54;
	st.global.f32 	[%rd2], %f56;
	add.s64 	%rd34, %rd33, %rd27;
	ld.global.f32 	%f57, [%rd34];
	add.f32 	%f67, %f57, %f56;
	st.global.f32 	[%rd2], %f67;
	add.s32 	%r35, %r35, 8;
$L__BB0_7:
	setp.eq.s32 	%p8, %r11, 0;
	@%p8 bra 	$L__BB0_13;
	and.b32  	%r14, %r24, 3;
	setp.lt.u32 	%p9, %r11, 4;
	@%p9 bra 	$L__BB0_10;
	mad.lo.s32 	%r31, %r35, %r23, %r1;
	mul.wide.s32 	%rd35, %r31, 4;
	add.s64 	%rd36, %rd1, %rd35;
	ld.global.f32 	%f58, [%rd36];
	add.f32 	%f59, %f58, %f67;
	st.global.f32 	[%rd2], %f59;
	mul.wide.s32 	%rd37, %r23, 4;
	add.s64 	%rd38, %rd36, %rd37;
	ld.global.f32 	%f60, [%rd38];
	add.f32 	%f61, %f60, %f59;
	st.global.f32 	[%rd2], %f61;
	add.s64 	%rd39, %rd38, %rd37;
	ld.global.f32 	%f62, [%rd39];
	add.f32 	%f63, %f62, %f61;
	st.global.f32 	[%rd2], %f63;
	add.s64 	%rd40, %rd39, %rd37;
	ld.global.f32 	%f64, [%rd40];
	add.f32 	%f67, %f64, %f63;
	st.global.f32 	[%rd2], %f67;
	add.s32 	%r35, %r35, 4;
$L__BB0_10:
	setp.eq.s32 	%p10, %r14, 0;
	@%p10 bra 	$L__BB0_13;
	mad.lo.s32 	%r38, %r35, %r23, %r1;
	neg.s32 	%r37, %r14;
$L__BB0_12:
	.pragma "nounroll";
	mul.wide.s32 	%rd41, %r38, 4;
	add.s64 	%rd42, %rd1, %rd41;
	ld.global.f32 	%f65, [%rd42];
	add.f32 	%f67, %f65, %f67;
	st.global.f32 	[%rd2], %f67;
	add.s32 	%r38, %r38, %r23;
	add.s32 	%r37, %r37, 1;
	setp.ne.s32 	%p11, %r37, 0;
	@%p11 bra 	$L__BB0_12;
$L__BB0_13:
	ret;

}
	// .globl	_Z13sumRowsKernelPfS_ii
.visible .entry _Z13sumRowsKernelPfS_ii(
	.param .u64 .ptr .align 1 _Z13sumRowsKernelPfS_ii_param_0,
	.param .u64 .ptr .align 1 _Z13sumRowsKernelPfS_ii_param_1,
	.param .u32 _Z13sumRowsKernelPfS_ii_param_2,
	.param .u32 _Z13sumRowsKernelPfS_ii_param_3
)
{
	.reg .pred 	%p<12>;
	.reg .b32 	%r<39>;
	.reg .b32 	%f<71>;
	.reg .b64 	%rd<16>;

	ld.param.u64 	%rd4, [_Z13sumRowsKernelPfS_ii_param_0];
	ld.param.u64 	%rd5, [_Z13sumRowsKernelPfS_ii_param_1];
	ld.param.u32 	%r23, [_Z13sumRowsKernelPfS_ii_param_2];
	ld.param.u32 	%r24, [_Z13sumRowsKernelPfS_ii_param_3];
	cvta.to.global.u64 	%rd1, %rd4;
	cvta.to.global.u64 	%rd6, %rd5;
	mov.u32 	%r25, %ctaid.x;
	mov.u32 	%r26, %ntid.x;
	mov.u32 	%r27, %tid.x;
	mad.lo.s32 	%r1, %r25, %r26, %r27;
	mul.wide.s32 	%rd7, %r1, 4;
	add.s64 	%rd2, %rd6, %rd7;
	mov.b32 	%r28, 0;
	st.global.u32 	[%rd2], %r28;
	setp.ge.s32 	%p1, %r1, %r24;
	setp.lt.s32 	%p2, %r23, 1;
	or.pred  	%p3, %p1, %p2;
	@%p3 bra 	$L__BB1_13;
	mul.lo.s32 	%r2, %r23, %r1;
	and.b32  	%r3, %r23, 15;
	setp.lt.u32 	%p4, %r23, 16;
	mov.b32 	%r35, 0;
	mov.f32 	%f67, 0f00000000;
	@%p4 bra 	$L__BB1_4;
	and.b32  	%r35, %r23, 2147483632;
	neg.s32 	%r33, %r35;
	add.s64 	%rd3, %rd1, 32;
	mov.f32 	%f67, 0f00000000;
	mov.u32 	%r32, %r2;
$L__BB1_3:
	.pragma "nounroll";
	mul.wide.s32 	%rd8, %r32, 4;
	add.s64 	%rd9, %rd3, %rd8;
	ld.global.f32 	%f12, [%rd9+-32];
	add.f32 	%f13, %f12, %f67;
	st.global.f32 	[%rd2], %f13;
	ld.global.f32 	%f14, [%rd9+-28];
	add.f32 	%f15, %f14, %f13;
	st.global.f32 	[%rd2], %f15;
	ld.global.f32 	%f16, [%rd9+-24];
	add.f32 	%f17, %f16, %f15;
	st.global.f32 	[%rd2], %f17;
	ld.global.f32 	%f18, [%rd9+-20];
	add.f32 	%f19, %f18, %f17;
	st.global.f32 	[%rd2], %f19;
	ld.global.f32 	%f20, [%rd9+-16];
	add.f32 	%f21, %f20, %f19;
	st.global.f32 	[%rd2], %f21;
	ld.global.f32 	%f22, [%rd9+-12];
	add.f32 	%f23, %f22, %f21;
	st.global.f32 	[%rd2], %f23;
	ld.global.f32 	%f24, [%rd9+-8];
	add.f32 	%f25, %f24, %f23;
	st.global.f32 	[%rd2], %f25;
	ld.global.f32 	%f26, [%rd9+-4];
	add.f32 	%f27, %f26, %f25;
	st.global.f32 	[%rd2], %f27;
	ld.global.f32 	%f28, [%rd9];
	add.f32 	%f29, %f28, %f27;
	st.global.f32 	[%rd2], %f29;
	ld.global.f32 	%f30, [%rd9+4];
	add.f32 	%f31, %f30, %f29;
	st.global.f32 	[%rd2], %f31;
	ld.global.f32 	%f32, [%rd9+8];
	add.f32 	%f33, %f32, %f31;
	st.global.f32 	[%rd2], %f33;
	ld.global.f32 	%f34, [%rd9+12];
	add.f32 	%f35, %f34, %f33;
	st.global.f32 	[%rd2], %f35;
	ld.global.f32 	%f36, [%rd9+16];
	add.f32 	%f37, %f36, %f35;
	st.global.f32 	[%rd2], %f37;
	ld.global.f32 	%f38, [%rd9+20];
	add.f32 	%f39, %f38, %f37;
	st.global.f32 	[%rd2], %f39;
	ld.global.f32 	%f40, [%rd9+24];
	add.f32 	%f41, %f40, %f39;
	st.global.f32 	[%rd2], %f41;
	ld.global.f32 	%f42, [%rd9+28];
	add.f32 	%f67, %f42, %f41;
	st.global.f32 	[%rd2], %f67;
	add.s32 	%r33, %r33, 16;
	add.s32 	%r32, %r32, 16;
	setp.ne.s32 	%p5, %r33, 0;
	@%p5 bra 	$L__BB1_3;
$L__BB1_4:
	setp.eq.s32 	%p6, %r3, 0;
	@%p6 bra 	$L__BB1_13;
	and.b32  	%r11, %r23, 7;
	setp.lt.u32 	%p7, %r3, 8;
	@%p7 bra 	$L__BB1_7;
	add.s32 	%r30, %r35, %r2;
	mul.wide.s32 	%rd10, %r30, 4;
	add.s64 	%rd11, %rd1, %rd10;
	ld.global.f32 	%f43, [%rd11];
	add.f32 	%f44, %f43, %f67;
	st.global.f32 	[%rd2], %f44;
	ld.global.f32 	%f45, [%rd11+4];
	add.f32 	%f46, %f45, %f44;
	st.global.f32 	[%rd2], %f46;
	ld.global.f32 	%f47, [%rd11+8];
	add.f32 	%f48, %f47, %f46;
	st.global.f32 	[%rd2], %f48;
	ld.global.f32 	%f49, [%rd11+12];
	add.f32 	%f50, %f49, %f48;
	st.global.f32 	[%rd2], %f50;
	ld.global.f32 	%f51, [%rd11+16];
	add.f32 	%f52, %f51, %f50;
	st.global.f32 	[%rd2], %f52;
	ld.global.f32 	%f53, [%rd11+20];
	add.f32 	%f54, %f53, %f52;
	st.global.f32 	[%rd2], %f54;
	ld.global.f32 	%f55, [%rd11+24];
	add.f32 	%f56, %f55, %f54;
	st.global.f32 	[%rd2], %f56;
	ld.global.f32 	%f57, [%rd11+28];
	add.f32 	%f67, %f57, %f56;
	st.global.f32 	[%rd2], %f67;
	add.s32 	%r35, %r35, 8;
$L__BB1_7:
	setp.eq.s32 	%p8, %r11, 0;
	@%p8 bra 	$L__BB1_13;
	and.b32  	%r14, %r23, 3;
	setp.lt.u32 	%p9, %r11, 4;
	@%p9 bra 	$L__BB1_10;
	add.s32 	%r31, %r35, %r2;
	mul.wide.s32 	%rd12, %r31, 4;
	add.s64 	%rd13, %rd1, %rd12;
	ld.global.f32 	%f58, [%rd13];
	add.f32 	%f59, %f58, %f67;
	st.global.f32 	[%rd2], %f59;
	ld.global.f32 	%f60, [%rd13+4];
	add.f32 	%f61, %f60, %f59;
	st.global.f32 	[%rd2], %f61;
	ld.global.f32 	%f62, [%rd13+8];
	add.f32 	%f63, %f62, %f61;
	st.global.f32 	[%rd2], %f63;
	ld.global.f32 	%f64, [%rd13+12];
	add.f32 	%f67, %f64, %f63;
	st.global.f32 	[%rd2], %f67;
	add.s32 	%r35, %r35, 4;
$L__BB1_10:
	setp.eq.s32 	%p10, %r14, 0;
	@%p10 bra 	$L__BB1_13;
	add.s32 	%r38, %r35, %r2;
	neg.s32 	%r37, %r14;
$L__BB1_12:
	.pragma "nounroll";
	mul.wide.s32 	%rd14, %r38, 4;
	add.s64 	%rd15, %rd1, %rd14;
	ld.global.f32 	%f65, [%rd15];
	add.f32 	%f67, %f65, %f67;
	st.global.f32 	[%rd2], %f67;
	add.s32 	%r38, %r38, 1;
	add.s32 	%r37, %r37, 1;
	setp.ne.s32 	%p11, %r37, 0;
	@%p11 bra 	$L__BB1_12;
$L__BB1_13:
	ret;

}
	// .globl	_Z15matrixSumKernelPfPdii
.visible .entry _Z15matrixSumKernelPfPdii(
	.param .u64 .ptr .align 1 _Z15matrixSumKernelPfPdii_param_0,
	.param .u64 .ptr .align 1 _Z15matrixSumKernelPfPdii_param_1,
	.param .u32 _Z15matrixSumKernelPfPdii_param_2,
	.param .u32 _Z15matrixSumKernelPfPdii_param_3
)
{
	.reg .pred 	%p<12>;
	.reg .b32 	%r<35>;
	.reg .b32 	%f<32>;
	.reg .b64 	%rd<35>;
	.reg .b64 	%fd<76>;

	ld.param.u64 	%rd8, [_Z15matrixSumKernelPfPdii_param_0];
	ld.param.u64 	%rd9, [_Z15matrixSumKernelPfPdii_param_1];
	ld.param.u32 	%r18, [_Z15matrixSumKernelPfPdii_param_2];
	ld.param.u32 	%r19, [_Z15matrixSumKernelPfPdii_param_3];
	cvta.to.global.u64 	%rd1, %rd8;
	cvta.to.global.u64 	%rd10, %rd9;
	mov.u32 	%r20, %ctaid.x;
	mov.u32 	%r21, %ntid.x;
	mov.u32 	%r22, %tid.x;
	mad.lo.s32 	%r23, %r20, %r21, %r22;
	mul.wide.s32 	%rd11, %r23, 8;
	add.s64 	%rd2, %rd10, %rd11;
	mov.b64 	%rd12, 0;
	st.global.u64 	[%rd2], %rd12;
	min.s32 	%r24, %r19, %r18;
	setp.lt.s32 	%p1, %r24, 1;
	@%p1 bra 	$L__BB2_16;
	and.b32  	%r1, %r18, 15;
	add.s32 	%r2, %r1, -1;
	and.b32  	%r3, %r18, 7;
	add.s32 	%r4, %r3, -1;
	and.b32  	%r5, %r18, 2147483632;
	and.b32  	%r6, %r18, 3;
	neg.s32 	%r7, %r5;
	add.s64 	%rd3, %rd1, 32;
	mov.b32 	%r30, 0;
	mov.f64 	%fd75, 0d0000000000000000;
$L__BB2_2:
	setp.lt.u32 	%p2, %r18, 16;
	mul.lo.s32 	%r9, %r30, %r18;
	mov.b32 	%r33, 0;
	@%p2 bra 	$L__BB2_5;
	mul.wide.u32 	%rd13, %r9, 4;
	add.s64 	%rd34, %rd3, %rd13;
	mov.u32 	%r31, %r7;
$L__BB2_4:
	.pragma "nounroll";
	ld.global.f32 	%f1, [%rd34+-32];
	cvt.f64.f32 	%fd14, %f1;
	add.f64 	%fd15, %fd75, %fd14;
	st.global.f64 	[%rd2], %fd15;
	ld.global.f32 	%f2, [%rd34+-28];
	cvt.f64.f32 	%fd16, %f2;
	add.f64 	%fd17, %fd15, %fd16;
	st.global.f64 	[%rd2], %fd17;
	ld.global.f32 	%f3, [%rd34+-24];
	cvt.f64.f32 	%fd18, %f3;
	add.f64 	%fd19, %fd17, %fd18;
	st.global.f64 	[%rd2], %fd19;
	ld.global.f32 	%f4, [%rd34+-20];
	cvt.f64.f32 	%fd20, %f4;
	add.f64 	%fd21, %fd19, %fd20;
	st.global.f64 	[%rd2], %fd21;
	ld.global.f32 	%f5, [%rd34+-16];
	cvt.f64.f32 	%fd22, %f5;
	add.f64 	%fd23, %fd21, %fd22;
	st.global.f64 	[%rd2], %fd23;
	ld.global.f32 	%f6, [%rd34+-12];
	cvt.f64.f32 	%fd24, %f6;
	add.f64 	%fd25, %fd23, %fd24;
	st.global.f64 	[%rd2], %fd25;
	ld.global.f32 	%f7, [%rd34+-8];
	cvt.f64.f32 	%fd26, %f7;
	add.f64 	%fd27, %fd25, %fd26;
	st.global.f64 	[%rd2], %fd27;
	ld.global.f32 	%f8, [%rd34+-4];
	cvt.f64.f32 	%fd28, %f8;
	add.f64 	%fd29, %fd27, %fd28;
	st.global.f64 	[%rd2], %fd29;
	ld.global.f32 	%f9, [%rd34];
	cvt.f64.f32 	%fd30, %f9;
	add.f64 	%fd31, %fd29, %fd30;
	st.global.f64 	[%rd2], %fd31;
	ld.global.f32 	%f10, [%rd34+4];
	cvt.f64.f32 	%fd32, %f10;
	add.f64 	%fd33, %fd31, %fd32;
	st.global.f64 	[%rd2], %fd33;
	ld.global.f32 	%f11, [%rd34+8];
	cvt.f64.f32 	%fd34, %f11;
	add.f64 	%fd35, %fd33, %fd34;
	st.global.f64 	[%rd2], %fd35;
	ld.global.f32 	%f12, [%rd34+12];
	cvt.f64.f32 	%fd36, %f12;
	add.f64 	%fd37, %fd35, %fd36;
	st.global.f64 	[%rd2], %fd37;
	ld.global.f32 	%f13, [%rd34+16];
	cvt.f64.f32 	%fd38, %f13;
	add.f64 	%fd39, %fd37, %fd38;
	st.global.f64 	[%rd2], %fd39;
	ld.global.f32 	%f14, [%rd34+20];
	cvt.f64.f32 	%fd40, %f14;
	add.f64 	%fd41, %fd39, %fd40;
	st.global.f64 	[%rd2], %fd41;
	ld.global.f32 	%f15, [%rd34+24];
	cvt.f64.f32 	%fd42, %f15;
	add.f64 	%fd43, %fd41, %fd42;
	st.global.f64 	[%rd2], %fd43;
	ld.global.f32 	%f16, [%rd34+28];
	cvt.f64.f32 	%fd44, %f16;
	add.f64 	%fd75, %fd43, %fd44;
	st.global.f64 	[%rd2], %fd75;
	add.s32 	%r31, %r31, 16;
	add.s64 	%rd34, %rd34, 64;
	setp.eq.s32 	%p3, %r31, 0;
	mov.u32 	%r33, %r5;
	@%p3 bra 	$L__BB2_5;
	bra.uni 	$L__BB2_4;
$L__BB2_5:
	setp.eq.s32 	%p4, %r1, 0;
	@%p4 bra 	$L__BB2_15;
	setp.lt.u32 	%p5, %r2, 7;
	@%p5 bra 	$L__BB2_8;
	add.s32 	%r27, %r33, %r9;
	mul.wide.u32 	%rd14, %r27, 4;
	add.s64 	%rd15, %rd1, %rd14;
	ld.global.f32 	%f17, [%rd15];
	cvt.f64.f32 	%fd45, %f17;
	add.f64 	%fd46, %fd75, %fd45;
	st.global.f64 	[%rd2], %fd46;
	cvt.u64.u32 	%rd16, %r9;
	cvt.u64.u32 	%rd17, %r33;
	add.s64 	%rd18, %rd17, %rd16;
	shl.b64 	%rd19, %rd18, 2;
	add.s64 	%rd20, %rd1, %rd19;
	ld.global.f32 	%f18, [%rd20+4];
	cvt.f64.f32 	%fd47, %f18;
	add.f64 	%fd48, %fd46, %fd47;
	st.global.f64 	[%rd2], %fd48;
	ld.global.f32 	%f19, [%rd20+8];
	cvt.f64.f32 	%fd49, %f19;
	add.f64 	%fd50, %fd48, %fd49;
	st.global.f64 	[%rd2], %fd50;
	ld.global.f32 	%f20, [%rd20+12];
	cvt.f64.f32 	%fd51, %f20;
	add.f64 	%fd52, %fd50, %fd51;
	st.global.f64 	[%rd2], %fd52;
	ld.global.f32 	%f21, [%rd20+16];
	cvt.f64.f32 	%fd53, %f21;
	add.f64 	%fd54, %fd52, %fd53;
	st.global.f64 	[%rd2], %fd54;
	ld.global.f32 	%f22, [%rd20+20];
	cvt.f64.f32 	%fd55, %f22;
	add.f64 	%fd56, %fd54, %fd55;
	st.global.f64 	[%rd2], %fd56;
	ld.global.f32 	%f23, [%rd20+24];
	cvt.f64.f32 	%fd57, %f23;
	add.f64 	%fd58, %fd56, %fd57;
	st.global.f64 	[%rd2], %fd58;
	ld.global.f32 	%f24, [%rd20+28];
	cvt.f64.f32 	%fd59, %f24;
	add.f64 	%fd75, %fd58, %fd59;
	st.global.f64 	[%rd2], %fd75;
	add.s32 	%r33, %r33, 8;
$L__BB2_8:
	setp.eq.s32 	%p6, %r3, 0;
	@%p6 bra 	$L__BB2_15;
	setp.lt.u32 	%p7, %r4, 3;
	@%p7 bra 	$L__BB2_11;
	add.s32 	%r28, %r33, %r9;
	mul.wide.u32 	%rd21, %r28, 4;
	add.s64 	%rd22, %rd1, %rd21;
	ld.global.f32 	%f25, [%rd22];
	cvt.f64.f32 	%fd60, %f25;
	add.f64 	%fd61, %fd75, %fd60;
	st.global.f64 	[%rd2], %fd61;
	cvt.u64.u32 	%rd23, %r9;
	cvt.u64.u32 	%rd24, %r33;
	add.s64 	%rd25, %rd24, %rd23;
	shl.b64 	%rd26, %rd25, 2;
	add.s64 	%rd27, %rd1, %rd26;
	ld.global.f32 	%f26, [%rd27+4];
	cvt.f64.f32 	%fd62, %f26;
	add.f64 	%fd63, %fd61, %fd62;
	st.global.f64 	[%rd2], %fd63;
	ld.global.f32 	%f27, [%rd27+8];
	cvt.f64.f32 	%fd64, %f27;
	add.f64 	%fd65, %fd63, %fd64;
	st.global.f64 	[%rd2], %fd65;
	ld.global.f32 	%f28, [%rd27+12];
	cvt.f64.f32 	%fd66, %f28;
	add.f64 	%fd75, %fd65, %fd66;
	st.global.f64 	[%rd2], %fd75;
	add.s32 	%r33, %r33, 4;
$L__BB2_11:
	setp.eq.s32 	%p8, %r6, 0;
	@%p8 bra 	$L__BB2_15;
	setp.eq.s32 	%p9, %r6, 1;
	add.s32 	%r29, %r33, %r9;
	mul.wide.u32 	%rd28, %r29, 4;
	add.s64 	%rd29, %rd1, %rd28;
	ld.global.f32 	%f29, [%rd29];
	cvt.f64.f32 	%fd67, %f29;
	add.f64 	%fd75, %fd75, %fd67;
	st.global.f64 	[%rd2], %fd75;
	@%p9 bra 	$L__BB2_15;
	setp.eq.s32 	%p10, %r6, 2;
	cvt.u64.u32 	%rd30, %r9;
	cvt.u64.u32 	%rd31, %r33;
	add.s64 	%rd32, %rd31, %rd30;
	shl.b64 	%rd33, %rd32, 2;
	add.s64 	%rd7, %rd1, %rd33;
	ld.global.f32 	%f30, [%rd7+4];
	cvt.f64.f32 	%fd68, %f30;
	add.f64 	%fd75, %fd75, %fd68;
	st.global.f64 	[%rd2], %fd75;
	@%p10 bra 	$L__BB2_15;
	ld.global.f32 	%f31, [%rd7+8];
	cvt.f64.f32 	%fd69, %f31;
	add.f64 	%fd75, %fd75, %fd69;
	st.global.f64 	[%rd2], %fd75;
$L__BB2_15:
	add.s32 	%r30, %r30, 1;
	setp.ne.s32 	%p11, %r30, %r19;
	@%p11 bra 	$L__BB2_2;
$L__BB2_16:
	ret;

}


// ===== COMPILED SASS (sm_100) =====

	.target	sm_100

	.elftype	@"ET_EXEC"


//--------------------- .note.nv.tkinfo           --------------------------
	.section	.note.nv.tkinfo,"",@"SHT_NOTE"
	.sectionflags	@"SHF_NOTE_NV_TKINFO"
	.tkinfo
        /*0018*/ 	.word	0x00000002
        /*0030*/ 	.string	""
        /*0030*/ 	.string	"ptxas"
        /*0030*/ 	.string	"Cuda compilation tools, release 13.0, V13.0.88"
        /*0030*/ 	.string	"Build cuda_13.0.r13.0/compiler.36424714_0"
        /*0030*/ 	.string	"-arch sm_100 -m 64 "



//--------------------- .note.nv.cuinfo           --------------------------
	.section	.note.nv.cuinfo,"",@"SHT_NOTE"
	.sectionflags	@"SHF_NOTE_NV_CUINFO"
        /*0018*/ 	.short	0x0002
        /*001a*/ 	.short	0x0064
        /*001c*/ 	.short	0x0082
	.zero		2


//--------------------- .nv.info                  --------------------------
	.section	.nv.info,"",@"SHT_CUDA_INFO"
	.align	4


	//----- nvinfo : EIATTR_REGCOUNT
	.align		4
        /*0000*/ 	.byte	0x04, 0x2f
        /*0002*/ 	.short	(.L_1 - .L_0)
	.align		4
.L_0:
        /*0004*/ 	.word	index@(_Z16sumColumnsKernelPfS_ii)
        /*0008*/ 	.word	0x0000001e


	//----- nvinfo : EIATTR_FRAME_SIZE
	.align		4
.L_1:
        /*000c*/ 	.byte	0x04, 0x11
        /*000e*/ 	.short	(.L_3 - .L_2)
	.align		4
.L_2:
        /*0010*/ 	.word	index@(_Z16sumColumnsKernelPfS_ii)
        /*0014*/ 	.word	0x00000000


	//----- nvinfo : EIATTR_REGCOUNT
	.align		4
.L_3:
        /*0018*/ 	.byte	0x04, 0x2f
        /*001a*/ 	.short	(.L_5 - .L_4)
	.align		4
.L_4:
        /*001c*/ 	.word	index@(_Z13sumRowsKernelPfS_ii)
        /*0020*/ 	.word	0x00000016


	//----- nvinfo : EIATTR_FRAME_SIZE
	.align		4
.L_5:
        /*0024*/ 	.byte	0x04, 0x11
        /*0026*/ 	.short	(.L_7 - .L_6)
	.align		4
.L_6:
        /*0028*/ 	.word	index@(_Z13sumRowsKernelPfS_ii)
        /*002c*/ 	.word	0x00000000


	//----- nvinfo : EIATTR_REGCOUNT
	.align		4
.L_7:
        /*0030*/ 	.byte	0x04, 0x2f
        /*0032*/ 	.short	(.L_9 - .L_8)
	.align		4
.L_8:
        /*0034*/ 	.word	index@(_Z15matrixSumKernelPfPdii)
        /*0038*/ 	.word	0x00000018


	//----- nvinfo : EIATTR_FRAME_SIZE
	.align		4
.L_9:
        /*003c*/ 	.byte	0x04, 0x11
        /*003e*/ 	.short	(.L_11 - .L_10)
	.align		4
.L_10:
        /*0040*/ 	.word	index@(_Z15matrixSumKernelPfPdii)
        /*0044*/ 	.word	0x00000000


	//----- nvinfo : EIATTR_MIN_STACK_SIZE
	.align		4
.L_11:
        /*0048*/ 	.byte	0x04, 0x12
        /*004a*/ 	.short	(.L_13 - .L_12)
	.align		4
.L_12:
        /*004c*/ 	.word	index@(_Z15matrixSumKernelPfPdii)
        /*0050*/ 	.word	0x00000000


	//----- nvinfo : EIATTR_MIN_STACK_SIZE
	.align		4
.L_13:
        /*0054*/ 	.byte	0x04, 0x12
        /*0056*/ 	.short	(.L_15 - .L_14)
	.align		4
.L_14:
        /*0058*/ 	.word	index@(_Z13sumRowsKernelPfS_ii)
        /*005c*/ 	.word	0x00000000


	//----- nvinfo : EIATTR_MIN_STACK_SIZE
	.align		4
.L_15:
        /*0060*/ 	.byte	0x04, 0x12
        /*0062*/ 	.short	(.L_17 - .L_16)
	.align		4
.L_16:
        /*0064*/ 	.word	index@(_Z16sumColumnsKernelPfS_ii)
        /*0068*/ 	.word	0x00000000
.L_17:


//--------------------- .nv.compat                --------------------------
	.section	.nv.compat,"",@"SHT_CUDA_COMPAT_INFO"
	.align	4
        /*0000*/ 	.byte	0x02, 0x09, 0x00, 0x00, 0x02, 0x02, 0x01, 0x00, 0x02, 0x05, 0x05, 0x00, 0x03, 0x07, 0x01, 0x01
        /*0010*/ 	.byte	0x02, 0x03, 0x00, 0x00, 0x02, 0x06, 0x01, 0x00, 0x04, 0x0b, 0x08, 0x00, 0x01, 0x00, 0x00, 0x00
        /*0020*/ 	.byte	0x00, 0x00, 0x00, 0x00


//--------------------- .nv.info._Z15matrixSumKernelPfPdii --------------------------
	.section	.nv.info._Z15matrixSumKernelPfPdii,"",@"SHT_CUDA_INFO"
	.sectionflags	@""
	.align	4


	//----- nvinfo : EIATTR_CUDA_API_VERSION
	.align		4
        /*0000*/ 	.byte	0x04, 0x37
        /*0002*/ 	.short	(.L_19 - .L_18)
.L_18:
        /*0004*/ 	.word	0x00000082


	//----- nvinfo : EIATTR_KPARAM_INFO
	.align		4
.L_19:
        /*0008*/ 	.byte	0x04, 0x17
        /*000a*/ 	.short	(.L_21 - .L_20)
.L_20:
        /*000c*/ 	.word	0x00000000
        /*0010*/ 	.short	0x0003
        /*0012*/ 	.short	0x0014
        /*0014*/ 	.byte	0x00, 0xf0, 0x11, 0x00


	//----- nvinfo : EIATTR_KPARAM_INFO
	.align		4
.L_21:
        /*0018*/ 	.byte	0x04, 0x17
        /*001a*/ 	.short	(.L_23 - .L_22)
.L_22:
        /*001c*/ 	.word	0x00000000
        /*0020*/ 	.short	0x0002
        /*0022*/ 	.short	0x0010
        /*0024*/ 	.byte	0x00, 0xf0, 0x11, 0x00


	//----- nvinfo : EIATTR_KPARAM_INFO
	.align		4
.L_23:
        /*0028*/ 	.byte	0x04, 0x17
        /*002a*/ 	.short	(.L_25 - .L_24)
.L_24:
        /*002c*/ 	.word	0x00000000
        /*0030*/ 	.short	0x0001
        /*0032*/ 	.short	0x0008
        /*0034*/ 	.byte	0x00, 0xf5, 0x21, 0x00


	//----- nvinfo : EIATTR_KPARAM_INFO
	.align		4
.L_25:
        /*0038*/ 	.byte	0x04, 0x17
        /*003a*/ 	.short	(.L_27 - .L_26)
.L_26:
        /*003c*/ 	.word	0x00000000
        /*0040*/ 	.short	0x0000
        /*0042*/ 	.short	0x0000
        /*0044*/ 	.byte	0x00, 0xf5, 0x21, 0x00


	//----- nvinfo : EIATTR_SPARSE_MMA_MASK
	.align		4
.L_27:
        /*0048*/ 	.byte	0x03, 0x50
        /*004a*/ 	.short	0x0000


	//----- nvinfo : EIATTR_MAXREG_COUNT
	.align		4
        /*004c*/ 	.byte	0x03, 0x1b
        /*004e*/ 	.short	0x00ff


	//----- nvinfo : EIATTR_MERCURY_ISA_VERSION
	.align		4
        /*0050*/ 	.byte	0x03, 0x5f
        /*0052*/ 	.short	0x0101


	//----- nvinfo : EIATTR_VRC_CTA_INIT_COUNT
	.align		4
        /*0054*/ 	.byte	0x02, 0x4a
	.zero		1
	.zero		1


	//----- nvinfo : EIATTR_EXIT_INSTR_OFFSETS
	.align		4
        /*0058*/ 	.byte	0x04, 0x1c
        /*005a*/ 	.short	(.L_29 - .L_28)


	//   ....[0]....
.L_28:
        /*005c*/ 	.word	0x000000c0


	//   ....[1]....
        /*0060*/ 	.word	0x00000d20


	//----- nvinfo : EIATTR_CBANK_PARAM_SIZE
	.align		4
.L_29:
        /*0064*/ 	.byte	0x03, 0x19
        /*0066*/ 	.short	0x0018


	//----- nvinfo : EIATTR_PARAM_CBANK
	.align		4
        /*0068*/ 	.byte	0x04, 0x0a
        /*006a*/ 	.short	(.L_31 - .L_30)
	.align		4
.L_30:
        /*006c*/ 	.word	index@(.nv.constant0._Z15matrixSumKernelPfPdii)
        /*0070*/ 	.short	0x0380
        /*0072*/ 	.short	0x0018


	//----- nvinfo : EIATTR_SW_WAR
	.align		4
.L_31:
        /*0074*/ 	.byte	0x04, 0x36
        /*0076*/ 	.short	(.L_33 - .L_32)
.L_32:
        /*0078*/ 	.word	0x00000008
.L_33:


//--------------------- .nv.info._Z13sumRowsKernelPfS_ii --------------------------
	.section	.nv.info._Z13sumRowsKernelPfS_ii,"",@"SHT_CUDA_INFO"
	.sectionflags	@""
	.align	4


	//----- nvinfo : EIATTR_CUDA_API_VERSION
	.align		4
        /*0000*/ 	.byte	0x04, 0x37
        /*0002*/ 	.short	(.L_35 - .L_34)
.L_34:
        /*0004*/ 	.word	0x00000082


	//----- nvinfo : EIATTR_KPARAM_INFO
	.align		4
.L_35:
        /*0008*/ 	.byte	0x04, 0x17
        /*000a*/ 	.short	(.L_37 - .L_36)
.L_36:
        /*000c*/ 	.word	0x00000000
        /*0010*/ 	.short	0x0003
        /*0012*/ 	.short	0x0014
        /*0014*/ 	.byte	0x00, 0xf0, 0x11, 0x00


	//----- nvinfo : EIATTR_KPARAM_INFO
	.align		4
.L_37:
        /*0018*/ 	.byte	0x04, 0x17
        /*001a*/ 	.short	(.L_39 - .L_38)
.L_38:
        /*001c*/ 	.word	0x00000000
        /*0020*/ 	.short	0x0002
        /*0022*/ 	.short	0x0010
        /*0024*/ 	.byte	0x00, 0xf0, 0x11, 0x00


	//----- nvinfo : EIATTR_KPARAM_INFO
	.align		4
.L_39:
        /*0028*/ 	.byte	0x04, 0x17
        /*002a*/ 	.short	(.L_41 - .L_40)
.L_40:
        /*002c*/ 	.word	0x00000000
        /*0030*/ 	.short	0x0001
        /*0032*/ 	.short	0x0008
        /*0034*/ 	.byte	0x00, 0xf5, 0x21, 0x00


	//----- nvinfo : EIATTR_KPARAM_INFO
	.align		4
.L_41:
        /*0038*/ 	.byte	0x04, 0x17
        /*003a*/ 	.short	(.L_43 - .L_42)
.L_42:
        /*003c*/ 	.word	0x00000000
        /*0040*/ 	.short	0x0000
        /*0042*/ 	.short	0x0000
        /*0044*/ 	.byte	0x00, 0xf5, 0x21, 0x00


	//----- nvinfo : EIATTR_SPARSE_MMA_MASK
	.align		4
.L_43:
        /*0048*/ 	.byte	0x03, 0x50
        /*004a*/ 	.short	0x0000


	//----- nvinfo : EIATTR_MAXREG_COUNT
	.align		4
        /*004c*/ 	.byte	0x03, 0x1b
        /*004e*/ 	.short	0x00ff


	//----- nvinfo : EIATTR_MERCURY_ISA_VERSION
	.align		4
        /*0050*/ 	.byte	0x03, 0x5f
        /*0052*/ 	.short	0x0101


	//----- nvinfo : EIATTR_VRC_CTA_INIT_COUNT
	.align		4
        /*0054*/ 	.byte	0x02, 0x4a
	.zero		1
	.zero		1


	//----- nvinfo : EIATTR_EXIT_INSTR_OFFSETS
	.align		4
        /*0058*/ 	.byte	0x04, 0x1c
        /*005a*/ 	.short	(.L_45 - .L_44)


	//   ....[0]....
.L_44:
        /*005c*/ 	.word	0x000000c0


	//   ....[1]....
        /*0060*/ 	.word	0x00000520


	//   ....[2]....
        /*0064*/ 	.word	0x00000730


	//   ....[3]....
        /*0068*/ 	.word	0x00000880


	//   ....[4]....
        /*006c*/ 	.word	0x00000940


	//----- nvinfo : EIATTR_CBANK_PARAM_SIZE
	.align		4
.L_45:
        /*0070*/ 	.byte	0x03, 0x19
        /*0072*/ 	.short	0x0018


	//----- nvinfo : EIATTR_PARAM_CBANK
	.align		4
        /*0074*/ 	.byte	0x04, 0x0a
        /*0076*/ 	.short	(.L_47 - .L_46)
	.align		4
.L_46:
        /*0078*/ 	.word	index@(.nv.constant0._Z13sumRowsKernelPfS_ii)
        /*007c*/ 	.short	0x0380
        /*007e*/ 	.short	0x0018


	//----- nvinfo : EIATTR_SW_WAR
	.align		4
.L_47:
        /*0080*/ 	.byte	0x04, 0x36
        /*0082*/ 	.short	(.L_49 - .L_48)
.L_48:
        /*0084*/ 	.word	0x00000008
.L_49:


//--------------------- .nv.info._Z16sumColumnsKernelPfS_ii --------------------------
	.section	.nv.info._Z16sumColumnsKernelPfS_ii,"",@"SHT_CUDA_INFO"
	.sectionflags	@""
	.align	4


	//----- nvinfo : EIATTR_CUDA_API_VERSION
	.align		4
        /*0000*/ 	.byte	0x04, 0x37
        /*0002*/ 	.short	(.L_51 - .L_50)
.L_50:
        /*0004*/ 	.word	0x00000082


	//----- nvinfo : EIATTR_KPARAM_INFO
	.align		4
.L_51:
        /*0008*/ 	.byte	0x04, 0x17
        /*000a*/ 	.short	(.L_53 - .L_52)
.L_52:
        /*000c*/ 	.word	0x00000000
        /*0010*/ 	.short	0x0003
        /*0012*/ 	.short	0x0014
        /*0014*/ 	.byte	0x00, 0xf0, 0x11, 0x00


	//----- nvinfo : EIATTR_KPARAM_INFO
	.align		4
.L_53:
        /*0018*/ 	.byte	0x04, 0x17
        /*001a*/ 	.short	(.L_55 - .L_54)
.L_54:
        /*001c*/ 	.word	0x00000000
        /*0020*/ 	.short	0x0002
        /*0022*/ 	.short	0x0010
        /*0024*/ 	.byte	0x00, 0xf0, 0x11, 0x00


	//----- nvinfo : EIATTR_KPARAM_INFO
	.align		4
.L_55:
        /*0028*/ 	.byte	0x04, 0x17
        /*002a*/ 	.short	(.L_57 - .L_56)
.L_56:
        /*002c*/ 	.word	0x00000000
        /*0030*/ 	.short	0x0001
        /*0032*/ 	.short	0x0008
        /*0034*/ 	.byte	0x00, 0xf5, 0x21, 0x00


	//----- nvinfo : EIATTR_KPARAM_INFO
	.align		4
.L_57:
        /*0038*/ 	.byte	0x04, 0x17
        /*003a*/ 	.short	(.L_59 - .L_58)
.L_58:
        /*003c*/ 	.word	0x00000000
        /*0040*/ 	.short	0x0000
        /*0042*/ 	.short	0x0000
        /*0044*/ 	.byte	0x00, 0xf5, 0x21, 0x00


	//----- nvinfo : EIATTR_SPARSE_MMA_MASK
	.align		4
.L_59:
        /*0048*/ 	.byte	0x03, 0x50
        /*004a*/ 	.short	0x0000


	//----- nvinfo : EIATTR_MAXREG_COUNT
	.align		4
        /*004c*/ 	.byte	0x03, 0x1b
        /*004e*/ 	.short	0x00ff


	//----- nvinfo : EIATTR_MERCURY_ISA_VERSION
	.align		4
        /*0050*/ 	.byte	0x03, 0x5f
        /*0052*/ 	.short	0x0101


	//----- nvinfo : EIATTR_VRC_CTA_INIT_COUNT
	.align		4
        /*0054*/ 	.byte	0x02, 0x4a
	.zero		1
	.zero		1


	//----- nvinfo : EIATTR_EXIT_INSTR_OFFSETS
	.align		4
        /*0058*/ 	.byte	0x04, 0x1c
        /*005a*/ 	.short	(.L_61 - .L_60)


	//   ....[0]....
.L_60:
        /*005c*/ 	.word	0x000000c0


	//   ....[1]....
        /*0060*/ 	.word	0x000005c0


	//   ....[2]....
        /*0064*/ 	.word	0x00000840


	//   ....[3]....
        /*0068*/ 	.word	0x000009c0


	//   ....[4]....
        /*006c*/ 	.word	0x00000a80


	//----- nvinfo : EIATTR_CBANK_PARAM_SIZE
	.align		4
.L_61:
        /*0070*/ 	.byte	0x03, 0x19
        /*0072*/ 	.short	0x0018


	//----- nvinfo : EIATTR_PARAM_CBANK
	.align		4
        /*0074*/ 	.byte	0x04, 0x0a
        /*0076*/ 	.short	(.L_63 - .L_62)
	.align		4
.L_62:
        /*0078*/ 	.word	index@(.nv.constant0._Z16sumColumnsKernelPfS_ii)
        /*007c*/ 	.short	0x0380
        /*007e*/ 	.short	0x0018


	//----- nvinfo : EIATTR_SW_WAR
	.align		4
.L_63:
        /*0080*/ 	.byte	0x04, 0x36
        /*0082*/ 	.short	(.L_65 - .L_64)
.L_64:
        /*0084*/ 	.word	0x00000008
.L_65:


//--------------------- .nv.callgraph             --------------------------
	.section	.nv.callgraph,"",@"SHT_CUDA_CALLGRAPH"
	.align	4
	.sectionentsize	8
	.align		4
        /*0000*/ 	.word	0x00000000
	.align		4
        /*0004*/ 	.word	0xffffffff
	.align		4
        /*0008*/ 	.word	0x00000000
	.align		4
        /*000c*/ 	.word	0xfffffffe
	.align		4
        /*0010*/ 	.word	0x00000000
	.align		4
        /*0014*/ 	.word	0xfffffffd
	.align		4
        /*0018*/ 	.word	0x00000000
	.align		4
        /*001c*/ 	.word	0xfffffffc


//--------------------- .text._Z15matrixSumKernelPfPdii --------------------------
	.section	.text._Z15matrixSumKernelPfPdii,"ax",@progbits
	.align	128
        .global         _Z15matrixSumKernelPfPdii
        .type           _Z15matrixSumKernelPfPdii,@function
        .size           _Z15matrixSumKernelPfPdii,(.L_x_19 - _Z15matrixSumKernelPfPdii)
        .other          _Z15matrixSumKernelPfPdii,@"STO_CUDA_ENTRY STV_DEFAULT"
_Z15matrixSumKernelPfPdii:
.text._Z15matrixSumKernelPfPdii:
[----:B------:R-:W-:Y:S01]  /*0000*/  LDC R1, c[0x0][0x37c] ;  /* 0x0000df00ff017b82 */ /* 0x000fe20000000800 */
[----:B------:R-:W0:Y:S07]  /*0010*/  S2R R4, SR_TID.X ;  /* 0x0000000000047919 */ /* 0x000e2e0000002100 */
[----:B------:R-:W1:Y:S01]  /*0020*/  LDC.64 R6, c[0x0][0x390] ;  /* 0x0000e400ff067b82 */ /* 0x000e620000000a00 */
[----:B------:R-:W2:Y:S07]  /*0030*/  LDCU.64 UR10, c[0x0][0x358] ;  /* 0x00006b00ff0a77ac */ /* 0x000eae0008000a00 */
[----:B------:R-:W0:Y:S08]  /*0040*/  S2UR UR4, SR_CTAID.X ;  /* 0x00000000000479c3 */ /* 0x000e300000002500 */
[----:B------:R-:W0:Y:S08]  /*0050*/  LDC R5, c[0x0][0x360] ;  /* 0x0000d800ff057b82 */ /* 0x000e300000000800 */
[----:B------:R-:W3:Y:S01]  /*0060*/  LDC.64 R2, c[0x0][0x388] ;  /* 0x0000e200ff027b82 */ /* 0x000ee20000000a00 */
[----:B-1----:R-:W-:-:S04]  /*0070*/  VIMNMX R0, PT, PT, R7, R6, PT ;  /* 0x0000000607007248 */ /* 0x002fc80003fe0100 */
[----:B------:R-:W-:Y:S01]  /*0080*/  ISETP.GE.AND P0, PT, R0, 0x1, PT ;  /* 0x000000010000780c */ /* 0x000fe20003f06270 */
[----:B0-----:R-:W-:-:S04]  /*0090*/  IMAD R5, R5, UR4, R4 ;  /* 0x0000000405057c24 */ /* 0x001fc8000f8e0204 */
[----:B---3--:R-:W-:-:S05]  /*00a0*/  IMAD.WIDE R2, R5, 0x8, R2 ;  /* 0x0000000805027825 */ /* 0x008fca00078e0202 */
[----:B--2---:R0:W-:Y:S03]  /*00b0*/  STG.E.64 desc[UR10][R2.64], RZ ;  /* 0x000000ff02007986 */ /* 0x0041e6000c101b0a */
[----:B------:R-:W-:Y:S05]  /*00c0*/  @!P0 EXIT ;  /* 0x000000000000894d */ /* 0x000fea0003800000 */
[----:B------:R-:W1:Y:S01]  /*00d0*/  LDCU.64 UR6, c[0x0][0x380] ;  /* 0x00007000ff0677ac */ /* 0x000e620008000a00 */
[C---:B------:R-:W-:Y:S02]  /*00e0*/  LOP3.LUT R14, R6.reuse, 0xf, RZ, 0xc0, !PT ;  /* 0x0000000f060e7812 */ /* 0x040fe400078ec0ff */
[----:B------:R-:W-:Y:S01]  /*00f0*/  LOP3.LUT R15, R6, 0x7, RZ, 0xc0, !PT ;  /* 0x00000007060f7812 */ /* 0x000fe200078ec0ff */
[----:B------:R-:W-:Y:S02]  /*0100*/  UMOV UR4, URZ ;  /* 0x000000ff00047c82 */ /* 0x000fe40008000000 */
[----:B------:R-:W-:Y:S02]  /*0110*/  VIADD R0, R14, 0xffffffff ;  /* 0xffffffff0e007836 */ /* 0x000fe40000000000 */
[----:B------:R-:W-:-:S03]  /*0120*/  VIADD R4, R15, 0xffffffff ;  /* 0xffffffff0f047836 */ /* 0x000fc60000000000 */
[----:B------:R-:W-:Y:S02]  /*0130*/  ISETP.GE.U32.AND P0, PT, R0, 0x7, PT ;  /* 0x000000070000780c */ /* 0x000fe40003f06070 */
[----:B------:R-:W-:Y:S02]  /*0140*/  LOP3.LUT R0, R6, 0x7ffffff0, RZ, 0xc0, !PT ;  /* 0x7ffffff006007812 */ /* 0x000fe400078ec0ff */
[----:B------:R-:W-:Y:S02]  /*0150*/  ISETP.GE.U32.AND P1, PT, R4, 0x3, PT ;  /* 0x000000030400780c */ /* 0x000fe40003f26070 */
[----:B------:R-:W-:Y:S02]  /*0160*/  CS2R R4, SRZ ;  /* 0x0000000000047805 */ /* 0x000fe4000001ff00 */
[----:B------:R-:W-:Y:S01]  /*0170*/  LOP3.LUT R6, R6, 0x3, RZ, 0xc0, !PT ;  /* 0x0000000306067812 */ /* 0x000fe200078ec0ff */
[----:B-1----:R-:W-:Y:S01]  /*0180*/  UIADD3 UR6, UP0, UPT, UR6, 0x20, URZ ;  /* 0x0000002006067890 */ /* 0x002fe2000ff1e0ff */
[----:B------:R-:W-:-:S03]  /*0190*/  IMAD.MOV R7, RZ, RZ, -R0 ;  /* 0x000000ffff077224 */ /* 0x000fc600078e0a00 */
[----:B------:R-:W-:-:S12]  /*01a0*/  UIADD3.X UR7, UPT, UPT, URZ, UR7, URZ, UP0, !UPT ;  /* 0x00000007ff077290 */ /* 0x000fd800087fe4ff */
.L_x_5:
[----:B-1----:R-:W1:Y:S01]  /*01b0*/  LDCU.64 UR8, c[0x0][0x390] ;  /* 0x00007200ff0877ac */ /* 0x002e620008000a00 */
[----:B------:R-:W-:Y:S01]  /*01c0*/  IMAD.MOV.U32 R8, RZ, RZ, RZ ;  /* 0x000000ffff087224 */ /* 0x000fe200078e00ff */
[----:B-1----:R-:W-:Y:S02]  /*01d0*/  UISETP.GE.U32.AND UP0, UPT, UR8, 0x10, UPT ;  /* 0x000000100800788c */ /* 0x002fe4000bf06070 */
[----:B------:R-:W-:Y:S02]  /*01e0*/  UIMAD UR5, UR4, UR8, URZ ;  /* 0x00000008040572a4 */ /* 0x000fe4000f8e02ff */
[----:B------:R-:W-:-:S04]  /*01f0*/  UIADD3 UR4, UPT, UPT, UR4, 0x1, URZ ;  /* 0x0000000104047890 */ /* 0x000fc8000fffe0ff */
[----:B------:R-:W-:Y:S01]  /*0200*/  UISETP.NE.AND UP1, UPT, UR4, UR9, UPT ;  /* 0x000000090400728c */ /* 0x000fe2000bf25270 */
[----:B--234-:R-:W-:Y:S10]  /*0210*/  BRA.U !UP0, `(.L_x_0) ;  /* 0x0000000508347547 */ /* 0x01cff4000b800000 */
[----:B------:R-:W-:-:S06]  /*0220*/  UIMAD.WIDE.U32 UR8, UR5, 0x4, UR6 ;  /* 0x00000004050878a5 */ /* 0x000fcc000f8e0006 */
[----:B------:R-:W-:Y:S02]  /*0230*/  IMAD.U32 R11, RZ, RZ, UR9 ;  /* 0x00000009ff0b7e24 */ /* 0x000fe4000f8e00ff */
[----:B------:R-:W-:Y:S02]  /*0240*/  IMAD.U32 R9, RZ, RZ, UR9 ;  /* 0x00000009ff097e24 */ /* 0x000fe4000f8e00ff */
[----:B------:R-:W-:Y:S02]  /*0250*/  IMAD.U32 R10, RZ, RZ, UR8 ;  /* 0x00000008ff0a7e24 */ /* 0x000fe4000f8e00ff */
[----:B------:R-:W-:Y:S02]  /*0260*/  IMAD.U32 R8, RZ, RZ, UR8 ;  /* 0x00000008ff087e24 */ /* 0x000fe4000f8e00ff */
[----:B------:R-:W-:Y:S02]  /*0270*/  IMAD.MOV.U32 R10, RZ, RZ, R7 ;  /* 0x000000ffff0a7224 */ /* 0x000fe400078e0007 */
[----:B------:R-:W-:-:S07]  /*0280*/  IMAD.MOV.U32 R9, RZ, RZ, R11 ;  /* 0x000000ffff097224 */ /* 0x000fce00078e000b */
.L_x_1:
[----:B------:R-:W2:Y:S02]  /*0290*/  LDG.E R11, desc[UR10][R8.64+-0x20] ;  /* 0xffffe00a080b7981 */ /* 0x000ea4000c1e1900 */
[----:B-12---:R-:W1:Y:S02]  /*02a0*/  F2F.F64.F32 R12, R11 ;  /* 0x0000000b000c7310 */ /* 0x006e640000201800 */
[----:B-1----:R-:W-:-:S07]  /*02b0*/  DADD R12, R12, R4 ;  /* 0x000000000c0c7229 */ /* 0x002fce0000000004 */
[----:B------:R1:W-:Y:S04]  /*02c0*/  STG.E.64 desc[UR10][R2.64], R12 ;  /* 0x0000000c02007986 */ /* 0x0003e8000c101b0a */
[----:B------:R-:W2:Y:S02]  /*02d0*/  LDG.E R20, desc[UR10][R8.64+-0x1c] ;  /* 0xffffe40a08147981 */ /* 0x000ea4000c1e1900 */
[----:B--2---:R-:W2:Y:S02]  /*02e0*/  F2F.F64.F32 R4, R20 ;  /* 0x0000001400047310 */ /* 0x004ea40000201800 */
[----:B--2---:R-:W-:-:S07]  /*02f0*/  DADD R4, R12, R4 ;  /* 0x000000000c047229 */ /* 0x004fce0000000004 */
[----:B------:R2:W-:Y:S04]  /*0300*/  STG.E.64 desc[UR10][R2.64], R4 ;  /* 0x0000000402007986 */ /* 0x0005e8000c101b0a */
[----:B------:R-:W3:Y:S02]  /*0310*/  LDG.E R21, desc[UR10][R8.64+-0x18] ;  /* 0xffffe80a08157981 */ /* 0x000ee4000c1e1900 */
[----:B---3--:R-:W3:Y:S02]  /*0320*/  F2F.F64.F32 R16, R21 ;  /* 0x0000001500107310 */ /* 0x008ee40000201800 */
[----:B---3--:R-:W-:-:S07]  /*0330*/  DADD R16, R4, R16 ;  /* 0x0000000004107229 */ /* 0x008fce0000000010 */
[----:B------:R3:W-:Y:S04]  /*0340*/  STG.E.64 desc[UR10][R2.64], R16 ;  /* 0x0000001002007986 */ /* 0x0007e8000c101b0a */
[----:B------:R-:W4:Y:S02]  /*0350*/  LDG.E R11, desc[UR10][R8.64+-0x14] ;  /* 0xffffec0a080b7981 */ /* 0x000f24000c1e1900 */
[----:B----4-:R-:W4:Y:S02]  /*0360*/  F2F.F64.F32 R18, R11 ;  /* 0x0000000b00127310 */ /* 0x010f240000201800 */
[----:B----4-:R-:W-:-:S07]  /*0370*/  DADD R18, R16, R18 ;  /* 0x0000000010127229 */ /* 0x010fce0000000012 */
[----:B------:R4:W-:Y:S04]  /*0380*/  STG.E.64 desc[UR10][R2.64], R18 ;  /* 0x0000001202007986 */ /* 0x0009e8000c101b0a */
[----:B------:R-:W1:Y:S02]  /*0390*/  LDG.E R20, desc[UR10][R8.64+-0x10] ;  /* 0xfffff00a08147981 */ /* 0x000e64000c1e1900 */
[----:B-1----:R-:W1:Y:S02]  /*03a0*/  F2F.F64.F32 R12, R20 ;  /* 0x00000014000c7310 */ /* 0x002e640000201800 */
        /* <DEDUP_REMOVED lines=35> */
[----:B--2---:R-:W3:Y:S02]  /*05e0*/  F2F.F64.F32 R4, R20 ;  /* 0x0000001400047310 */ /* 0x004ee40000201800 */
[----:B---3--:R-:W-:-:S07]  /*05f0*/  DADD R16, R12, R4 ;  /* 0x000000000c107229 */ /* 0x008fce0000000004 */
[----:B------:R1:W-:Y:S04]  /*0600*/  STG.E.64 desc[UR10][R2.64], R16 ;  /* 0x0000001002007986 */ /* 0x0003e8000c101b0a */
[----:B------:R-:W2:Y:S02]  /*0610*/  LDG.E R21, desc[UR10][R8.64+0x18] ;  /* 0x0000180a08157981 */ /* 0x000ea4000c1e1900 */
[----:B--2---:R-:W4:Y:S02]  /*0620*/  F2F.F64.F32 R4, R21 ;  /* 0x0000001500047310 */ /* 0x004f240000201800 */
[----:B----4-:R-:W-:-:S07]  /*0630*/  DADD R18, R16, R4 ;  /* 0x0000000010127229 */ /* 0x010fce0000000004 */
[----:B------:R1:W-:Y:S04]  /*0640*/  STG.E.64 desc[UR10][R2.64], R18 ;  /* 0x0000001202007986 */ /* 0x0003e8000c101b0a */
[----:B------:R2:W3:Y:S01]  /*0650*/  LDG.E R11, desc[UR10][R8.64+0x1c] ;  /* 0x00001c0a080b7981 */ /* 0x0004e2000c1e1900 */
[----:B------:R-:W-:-:S04]  /*0660*/  IADD3 R10, PT, PT, R10, 0x10, RZ ;  /* 0x000000100a0a7810 */ /* 0x000fc80007ffe0ff */
[----:B------:R-:W-:Y:S02]  /*0670*/  ISETP.NE.AND P2, PT, R10, RZ, PT ;  /* 0x000000ff0a00720c */ /* 0x000fe40003f45270 */
[----:B--2---:R-:W-:-:S05]  /*0680*/  IADD3 R8, P3, PT, R8, 0x40, RZ ;  /* 0x0000004008087810 */ /* 0x004fca0007f7e0ff */
[----:B------:R-:W-:Y:S01]  /*0690*/  IMAD.X R9, RZ, RZ, R9, P3 ;  /* 0x000000ffff097224 */ /* 0x000fe200018e0609 */
[----:B---3--:R-:W2:Y:S02]  /*06a0*/  F2F.F64.F32 R4, R11 ;  /* 0x0000000b00047310 */ /* 0x008ea40000201800 */
[----:B--2---:R-:W-:-:S07]  /*06b0*/  DADD R4, R18, R4 ;  /* 0x0000000012047229 */ /* 0x004fce0000000004 */
[----:B------:R1:W-:Y:S01]  /*06c0*/  STG.E.64 desc[UR10][R2.64], R4 ;  /* 0x0000000402007986 */ /* 0x0003e2000c101b0a */
[----:B------:R-:W-:Y:S05]  /*06d0*/  @P2 BRA `(.L_x_1) ;  /* 0xfffffff800ec2947 */ /* 0x000fea000383ffff */
[----:B------:R-:W-:-:S07]  /*06e0*/  IMAD.MOV.U32 R8, RZ, RZ, R0 ;  /* 0x000000ffff087224 */ /* 0x000fce00078e0000 */
.L_x_0:
[----:B------:R-:W-:-:S13]  /*06f0*/  ISETP.NE.AND P2, PT, R14, RZ, PT ;  /* 0x000000ff0e00720c */ /* 0x000fda0003f45270 */
[----:B------:R-:W-:Y:S05]  /*0700*/  @!P2 BRA `(.L_x_2) ;  /* 0x000000040080a947 */ /* 0x000fea0003800000 */
[----:B------:R-:W-:Y:S01]  /*0710*/  ISETP.NE.AND P2, PT, R15, RZ, PT ;  /* 0x000000ff0f00720c */ /* 0x000fe20003f45270 */
[----:B------:R-:W-:-:S12]  /*0720*/  @!P0 BRA `(.L_x_3) ;  /* 0x0000000000a48947 */ /* 0x000fd80003800000 */
[----:B-1----:R-:W1:Y:S01]  /*0730*/  LDC.64 R12, c[0x0][0x380] ;  /* 0x0000e000ff0c7b82 */ /* 0x002e620000000a00 */
[----:B------:R-:W-:-:S07]  /*0740*/  VIADD R9, R8, UR5 ;  /* 0x0000000508097c36 */ /* 0x000fce0008000000 */
[----:B------:R-:W2:Y:S01]  /*0750*/  LDC.64 R10, c[0x0][0x380] ;  /* 0x0000e000ff0a7b82 */ /* 0x000ea20000000a00 */
[----:B-1----:R-:W-:-:S06]  /*0760*/  IMAD.WIDE.U32 R12, R9, 0x4, R12 ;  /* 0x00000004090c7825 */ /* 0x002fcc00078e000c */
[----:B------:R-:W3:Y:S01]  /*0770*/  LDG.E R12, desc[UR10][R12.64] ;  /* 0x0000000a0c0c7981 */ /* 0x000ee2000c1e1900 */
[----:B------:R-:W-:-:S05]  /*0780*/  IADD3 R9, P3, PT, R8, UR5, RZ ;  /* 0x0000000508097c10 */ /* 0x000fca000ff7e0ff */
[----:B------:R-:W-:Y:S01]  /*0790*/  IMAD.X R18, RZ, RZ, RZ, P3 ;  /* 0x000000ffff127224 */ /* 0x000fe200018e06ff */
[----:B--2---:R-:W-:-:S04]  /*07a0*/  LEA R10, P3, R9, R10, 0x2 ;  /* 0x0000000a090a7211 */ /* 0x004fc800078610ff */
[----:B------:R-:W-:Y:S01]  /*07b0*/  LEA.HI.X R11, R9, R11, R18, 0x2, P3 ;  /* 0x0000000b090b7211 */ /* 0x000fe200018f1412 */
[----:B---3--:R-:W1:Y:S02]  /*07c0*/  F2F.F64.F32 R16, R12 ;  /* 0x0000000c00107310 */ /* 0x008e640000201800 */
        /* <DEDUP_REMOVED lines=26> */
[----:B------:R-:W2:Y:S01]  /*0970*/  LDG.E R9, desc[UR10][R10.64+0x1c] ;  /* 0x00001c0a0a097981 */ /* 0x000ea2000c1e1900 */
[----:B------:R-:W-:Y:S01]  /*0980*/  VIADD R8, R8, 0x8 ;  /* 0x0000000808087836 */ /* 0x000fe20000000000 */
[----:B--2---:R-:W2:Y:S02]  /*0990*/  F2F.F64.F32 R4, R9 ;  /* 0x0000000900047310 */ /* 0x004ea40000201800 */
[----:B--2---:R-:W-:-:S07]  /*09a0*/  DADD R4, R18, R4 ;  /* 0x0000000012047229 */ /* 0x004fce0000000004 */
[----:B------:R1:W-:Y:S04]  /*09b0*/  STG.E.64 desc[UR10][R2.64], R4 ;  /* 0x0000000402007986 */ /* 0x0003e8000c101b0a */
.L_x_3:
[----:B------:R-:W-:Y:S05]  /*09c0*/  @!P2 BRA `(.L_x_2) ;  /* 0x0000000000d0a947 */ /* 0x000fea0003800000 */
[----:B------:R-:W-:Y:S01]  /*09d0*/  ISETP.NE.AND P2, PT, R6, RZ, PT ;  /* 0x000000ff0600720c */ /* 0x000fe20003f45270 */
[----:B------:R-:W-:-:S12]  /*09e0*/  @!P1 BRA `(.L_x_4) ;  /* 0x0000000000649947 */ /* 0x000fd80003800000 */
[----:B------:R-:W2:Y:S01]  /*09f0*/  LDC.64 R10, c[0x0][0x380] ;  /* 0x0000e000ff0a7b82 */ /* 0x000ea20000000a00 */
[----:B-1----:R-:W-:-:S05]  /*0a00*/  IADD3 R17, PT, PT, R8, UR5, RZ ;  /* 0x0000000508117c10 */ /* 0x002fca000fffe0ff */
[----:B--2---:R-:W-:Y:S02]  /*0a10*/  IMAD.WIDE.U32 R16, R17, 0x4, R10 ;  /* 0x0000000411107825 */ /* 0x004fe400078e000a */
[----:B------:R-:W1:Y:S03]  /*0a20*/  LDC.64 R10, c[0x0][0x380] ;  /* 0x0000e000ff0a7b82 */ /* 0x000e660000000a00 */
[----:B------:R-:W2:Y:S01]  /*0a30*/  LDG.E R9, desc[UR10][R16.64] ;  /* 0x0000000a10097981 */ /* 0x000ea2000c1e1900 */
[----:B------:R-:W-:-:S05]  /*0a40*/  IADD3 R18, P3, PT, R8, UR5, RZ ;  /* 0x0000000508127c10 */ /* 0x000fca000ff7e0ff */
[----:B------:R-:W-:Y:S01]  /*0a50*/  IMAD.X R19, RZ, RZ, RZ, P3 ;  /* 0x000000ffff137224 */ /* 0x000fe200018e06ff */
[----:B-1----:R-:W-:-:S04]  /*0a60*/  LEA R10, P3, R18, R10, 0x2 ;  /* 0x0000000a120a7211 */ /* 0x002fc800078610ff */
[----:B------:R-:W-:Y:S01]  /*0a70*/  LEA.HI.X R11, R18, R11, R19, 0x2, P3 ;  /* 0x0000000b120b7211 */ /* 0x000fe200018f1413 */
[----:B--2---:R-:W1:Y:S02]  /*0a80*/  F2F.F64.F32 R12, R9 ;  /* 0x00000009000c7310 */ /* 0x004e640000201800 */
[----:B-1----:R-:W-:-:S07]  /*0a90*/  DADD R12, R4, R12 ;  /* 0x00000000040c7229 */ /* 0x002fce000000000c */
[----:B------:R2:W-:Y:S04]  /*0aa0*/  STG.E.64 desc[UR10][R2.64], R12 ;  /* 0x0000000c02007986 */ /* 0x0005e8000c101b0a */
[----:B------:R-:W3:Y:S02]  /*0ab0*/  LDG.E R20, desc[UR10][R10.64+0x4] ;  /* 0x0000040a0a147981 */ /* 0x000ee4000c1e1900 */
[----:B---3--:R-:W1:Y:S02]  /*0ac0*/  F2F.F64.F32 R4, R20 ;  /* 0x0000001400047310 */ /* 0x008e640000201800 */
[----:B-1----:R-:W-:-:S07]  /*0ad0*/  DADD R16, R12, R4 ;  /* 0x000000000c107229 */ /* 0x002fce0000000004 */
[----:B------:R2:W-:Y:S04]  /*0ae0*/  STG.E.64 desc[UR10][R2.64], R16 ;  /* 0x0000001002007986 */ /* 0x0005e8000c101b0a */
[----:B------:R-:W3:Y:S02]  /*0af0*/  LDG.E R9, desc[UR10][R10.64+0x8] ;  /* 0x0000080a0a097981 */ /* 0x000ee4000c1e1900 */
[----:B---3--:R-:W1:Y:S02]  /*0b00*/  F2F.F64.F32 R4, R9 ;  /* 0x0000000900047310 */ /* 0x008e640000201800 */
[----:B-1----:R-:W-:-:S07]  /*0b10*/  DADD R18, R16, R4 ;  /* 0x0000000010127229 */ /* 0x002fce0000000004 */
[----:B------:R2:W-:Y:S04]  /*0b20*/  STG.E.64 desc[UR10][R2.64], R18 ;  /* 0x0000001202007986 */ /* 0x0005e8000c101b0a */
[----:B------:R-:W3:Y:S01]  /*0b30*/  LDG.E R21, desc[UR10][R10.64+0xc] ;  /* 0x00000c0a0a157981 */ /* 0x000ee2000c1e1900 */
[----:B------:R-:W-:Y:S01]  /*0b40*/  VIADD R8, R8, 0x4 ;  /* 0x0000000408087836 */ /* 0x000fe20000000000 */
[----:B---3--:R-:W1:Y:S02]  /*0b50*/  F2F.F64.F32 R4, R21 ;  /* 0x0000001500047310 */ /* 0x008e640000201800 */
[----:B-1----:R-:W-:-:S07]  /*0b60*/  DADD R4, R18, R4 ;  /* 0x0000000012047229 */ /* 0x002fce0000000004 */
[----:B------:R2:W-:Y:S04]  /*0b70*/  STG.E.64 desc[UR10][R2.64], R4 ;  /* 0x0000000402007986 */ /* 0x0005e8000c101b0a */
.L_x_4:
[----:B------:R-:W-:Y:S05]  /*0b80*/  @!P2 BRA `(.L_x_2) ;  /* 0x000000000060a947 */ /* 0x000fea0003800000 */
[----:B------:R-:W3:Y:S01]  /*0b90*/  LDC.64 R10, c[0x0][0x380] ;  /* 0x0000e000ff0a7b82 */ /* 0x000ee20000000a00 */
[----:B------:R-:W-:-:S04]  /*0ba0*/  VIADD R9, R8, UR5 ;  /* 0x0000000508097c36 */ /* 0x000fc80008000000 */
[----:B---3--:R-:W-:-:S06]  /*0bb0*/  IMAD.WIDE.U32 R10, R9, 0x4, R10 ;  /* 0x00000004090a7825 */ /* 0x008fcc00078e000a */
[----:B------:R-:W1:Y:S01]  /*0bc0*/  LDG.E R10, desc[UR10][R10.64] ;  /* 0x0000000a0a0a7981 */ /* 0x000e62000c1e1900 */
[----:B------:R-:W-:Y:S01]  /*0bd0*/  ISETP.NE.AND P2, PT, R6, 0x1, PT ;  /* 0x000000010600780c */ /* 0x000fe20003f45270 */
[----:B-12---:R-:W1:Y:S02]  /*0be0*/  F2F.F64.F32 R12, R10 ;  /* 0x0000000a000c7310 */ /* 0x006e640000201800 */
[----:B-1----:R-:W-:-:S07]  /*0bf0*/  DADD R4, R4, R12 ;  /* 0x0000000004047229 */ /* 0x002fce000000000c */
[----:B------:R3:W-:Y:S03]  /*0c00*/  STG.E.64 desc[UR10][R2.64], R4 ;  /* 0x0000000402007986 */ /* 0x0007e6000c101b0a */
[----:B------:R-:W-:Y:S05]  /*0c10*/  @!P2 BRA `(.L_x_2) ;  /* 0x00000000003ca947 */ /* 0x000fea0003800000 */
[----:B------:R-:W1:Y:S01]  /*0c20*/  LDC.64 R10, c[0x0][0x380] ;  /* 0x0000e000ff0a7b82 */ /* 0x000e620000000a00 */
[----:B------:R-:W-:-:S05]  /*0c30*/  IADD3 R8, P2, PT, R8, UR5, RZ ;  /* 0x0000000508087c10 */ /* 0x000fca000ff5e0ff */
[----:B------:R-:W-:Y:S01]  /*0c40*/  IMAD.X R9, RZ, RZ, RZ, P2 ;  /* 0x000000ffff097224 */ /* 0x000fe200010e06ff */
[----:B-1----:R-:W-:-:S04]  /*0c50*/  LEA R10, P2, R8, R10, 0x2 ;  /* 0x0000000a080a7211 */ /* 0x002fc800078410ff */
[----:B------:R-:W-:-:S05]  /*0c60*/  LEA.HI.X R11, R8, R11, R9, 0x2, P2 ;  /* 0x0000000b080b7211 */ /* 0x000fca00010f1409 */
[----:B------:R-:W2:Y:S01]  /*0c70*/  LDG.E R8, desc[UR10][R10.64+0x4] ;  /* 0x0000040a0a087981 */ /* 0x000ea2000c1e1900 */
[----:B------:R-:W-:Y:S01]  /*0c80*/  ISETP.NE.AND P2, PT, R6, 0x2, PT ;  /* 0x000000020600780c */ /* 0x000fe20003f45270 */
[----:B--2---:R-:W3:Y:S02]  /*0c90*/  F2F.F64.F32 R8, R8 ;  /* 0x0000000800087310 */ /* 0x004ee40000201800 */
[----:B---3--:R-:W-:-:S07]  /*0ca0*/  DADD R4, R4, R8 ;  /* 0x0000000004047229 */ /* 0x008fce0000000008 */
[----:B------:R4:W-:Y:S03]  /*0cb0*/  STG.E.64 desc[UR10][R2.64], R4 ;  /* 0x0000000402007986 */ /* 0x0009e6000c101b0a */
[----:B------:R-:W-:Y:S05]  /*0cc0*/  @!P2 BRA `(.L_x_2) ;  /* 0x000000000010a947 */ /* 0x000fea0003800000 */
[----:B------:R-:W2:Y:S02]  /*0cd0*/  LDG.E R8, desc[UR10][R10.64+0x8] ;  /* 0x0000080a0a087981 */ /* 0x000ea4000c1e1900 */
[----:B--2---:R-:W4:Y:S02]  /*0ce0*/  F2F.F64.F32 R8, R8 ;  /* 0x0000000800087310 */ /* 0x004f240000201800 */
[----:B----4-:R-:W-:-:S07]  /*0cf0*/  DADD R4, R4, R8 ;  /* 0x0000000004047229 */ /* 0x010fce0000000008 */
[----:B------:R1:W-:Y:S04]  /*0d00*/  STG.E.64 desc[UR10][R2.64], R4 ;  /* 0x0000000402007986 */ /* 0x0003e8000c101b0a */
.L_x_2:
[----:B------:R-:W-:Y:S05]  /*0d10*/  BRA.U UP1, `(.L_x_5) ;  /* 0xfffffff501247547 */ /* 0x000fea000b83ffff */
[----:B------:R-:W-:Y:S05]  /*0d20*/  EXIT ;  /* 0x000000000000794d */ /* 0x000fea0003800000 */
.L_x_6:
[----:B------:R-:W-:-:S00]  /*0d30*/  BRA `(.L_x_6) ;  /* 0xfffffffc00fc7947 */ /* 0x000fc0000383ffff */
[----:B------:R-:W-:-:S00]  /*0d40*/  NOP ;  /* 0x0000000000007918 */ /* 0x000fc00000000000 */
        /* <DEDUP_REMOVED lines=11> */
.L_x_19:


//--------------------- .text._Z13sumRowsKernelPfS_ii --------------------------
	.section	.text._Z13sumRowsKernelPfS_ii,"ax",@progbits
	.align	128
        .global         _Z13sumRowsKernelPfS_ii
        .type           _Z13sumRowsKernelPfS_ii,@function
        .size           _Z13sumRowsKernelPfS_ii,(.L_x_20 - _Z13sumRowsKernelPfS_ii)
        .other          _Z13sumRowsKernelPfS_ii,@"STO_CUDA_ENTRY STV_DEFAULT"
_Z13sumRowsKernelPfS_ii:
.text._Z13sumRowsKernelPfS_ii:
[----:B------:R-:W-:Y:S01]  /*0000*/  LDC R1, c[0x0][0x37c] ;  /* 0x0000df00ff017b82 */ /* 0x000fe20000000800 */
[----:B------:R-:W0:Y:S07]  /*0010*/  S2R R0, SR_TID.X ;  /* 0x0000000000007919 */ /* 0x000e2e0000002100 */
[----:B------:R-:W0:Y:S01]  /*0020*/  S2UR UR4, SR_CTAID.X ;  /* 0x00000000000479c3 */ /* 0x000e220000002500 */
[----:B------:R-:W1:Y:S07]  /*0030*/  LDCU.64 UR6, c[0x0][0x358] ;  /* 0x00006b00ff0677ac */ /* 0x000e6e0008000a00 */
[----:B------:R-:W0:Y:S08]  /*0040*/  LDC R7, c[0x0][0x360] ;  /* 0x0000d800ff077b82 */ /* 0x000e300000000800 */
[----:B------:R-:W2:Y:S08]  /*0050*/  LDC.64 R4, c[0x0][0x390] ;  /* 0x0000e400ff047b82 */ /* 0x000eb00000000a00 */
[----:B------:R-:W3:Y:S01]  /*0060*/  LDC.64 R2, c[0x0][0x388] ;  /* 0x0000e200ff027b82 */ /* 0x000ee20000000a00 */
[----:B0-----:R-:W-:Y:S01]  /*0070*/  IMAD R7, R7, UR4, R0 ;  /* 0x0000000407077c24 */ /* 0x001fe2000f8e0200 */
[----:B--2---:R-:W-:-:S04]  /*0080*/  ISETP.GE.AND P0, PT, R4, 0x1, PT ;  /* 0x000000010400780c */ /* 0x004fc80003f06270 */
[C---:B------:R-:W-:Y:S01]  /*0090*/  ISETP.GE.OR P0, PT, R7.reuse, R5, !P0 ;  /* 0x000000050700720c */ /* 0x040fe20004706670 */
[----:B---3--:R-:W-:-:S05]  /*00a0*/  IMAD.WIDE R2, R7, 0x4, R2 ;  /* 0x0000000407027825 */ /* 0x008fca00078e0202 */
[----:B-1----:R0:W-:Y:S07]  /*00b0*/  STG.E desc[UR6][R2.64], RZ ;  /* 0x000000ff02007986 */ /* 0x0021ee000c101906 */
[----:B------:R-:W-:Y:S05]  /*00c0*/  @P0 EXIT ;  /* 0x000000000000094d */ /* 0x000fea0003800000 */
[C---:B------:R-:W-:Y:S01]  /*00d0*/  ISETP.GE.U32.AND P1, PT, R4.reuse, 0x10, PT ;  /* 0x000000100400780c */ /* 0x040fe20003f26070 */
[----:B------:R-:W-:Y:S01]  /*00e0*/  HFMA2 R5, -RZ, RZ, 0, 0 ;  /* 0x00000000ff057431 */ /* 0x000fe200000001ff */
[----:B------:R-:W-:Y:S01]  /*00f0*/  LOP3.LUT R12, R4, 0xf, RZ, 0xc0, !PT ;  /* 0x0000000f040c7812 */ /* 0x000fe200078ec0ff */
[----:B------:R-:W-:Y:S01]  /*0100*/  IMAD R0, R7, R4, RZ ;  /* 0x0000000407007224 */ /* 0x000fe200078e02ff */
[----:B------:R-:W-:Y:S02]  /*0110*/  MOV R11, RZ ;  /* 0x000000ff000b7202 */ /* 0x000fe40000000f00 */
[----:B------:R-:W-:-:S07]  /*0120*/  ISETP.NE.AND P0, PT, R12, RZ, PT ;  /* 0x000000ff0c00720c */ /* 0x000fce0003f05270 */
[----:B------:R-:W-:Y:S06]  /*0130*/  @!P1 BRA `(.L_x_7) ;  /* 0x0000000000f89947 */ /* 0x000fec0003800000 */
[----:B------:R-:W1:Y:S01]  /*0140*/  LDCU.64 UR4, c[0x0][0x380] ;  /* 0x00007000ff0477ac */ /* 0x000e620008000a00 */
[----:B------:R-:W-:Y:S02]  /*0150*/  LOP3.LUT R5, R4, 0x7ffffff0, RZ, 0xc0, !PT ;  /* 0x7ffffff004057812 */ /* 0x000fe400078ec0ff */
[----:B------:R-:W-:Y:S02]  /*0160*/  MOV R11, RZ ;  /* 0x000000ff000b7202 */ /* 0x000fe40000000f00 */
[----:B------:R-:W-:Y:S02]  /*0170*/  MOV R9, R0 ;  /* 0x0000000000097202 */ /* 0x000fe40000000f00 */
[----:B------:R-:W-:Y:S01]  /*0180*/  IADD3 R8, PT, PT, -R5, RZ, RZ ;  /* 0x000000ff05087210 */ /* 0x000fe20007ffe1ff */
[----:B-1----:R-:W-:-:S04]  /*0190*/  UIADD3 UR4, UP0, UPT, UR4, 0x20, URZ ;  /* 0x0000002004047890 */ /* 0x002fc8000ff1e0ff */
[----:B------:R-:W-:-:S12]  /*01a0*/  UIADD3.X UR5, UPT, UPT, URZ, UR5, URZ, UP0, !UPT ;  /* 0x00000005ff057290 */ /* 0x000fd800087fe4ff */
.L_x_8:
[----:B------:R-:W-:Y:S02]  /*01b0*/  MOV R6, UR4 ;  /* 0x0000000400067c02 */ /* 0x000fe40008000f00 */
[----:B------:R-:W-:-:S03]  /*01c0*/  MOV R7, UR5 ;  /* 0x0000000500077c02 */ /* 0x000fc60008000f00 */
[----:B------:R-:W-:-:S05]  /*01d0*/  IMAD.WIDE R6, R9, 0x4, R6 ;  /* 0x0000000409067825 */ /* 0x000fca00078e0206 */
[----:B------:R-:W2:Y:S02]  /*01e0*/  LDG.E R10, desc[UR6][R6.64+-0x20] ;  /* 0xffffe006060a7981 */ /* 0x000ea4000c1e1900 */
[----:B--23--:R-:W-:-:S05]  /*01f0*/  FADD R11, R10, R11 ;  /* 0x0000000b0a0b7221 */ /* 0x00cfca0000000000 */
[----:B------:R1:W-:Y:S04]  /*0200*/  STG.E desc[UR6][R2.64], R11 ;  /* 0x0000000b02007986 */ /* 0x0003e8000c101906 */
[----:B------:R-:W2:Y:S02]  /*0210*/  LDG.E R10, desc[UR6][R6.64+-0x1c] ;  /* 0xffffe406060a7981 */ /* 0x000ea4000c1e1900 */
[----:B--2---:R-:W-:-:S05]  /*0220*/  FADD R13, R11, R10 ;  /* 0x0000000a0b0d7221 */ /* 0x004fca0000000000 */
[----:B------:R2:W-:Y:S04]  /*0230*/  STG.E desc[UR6][R2.64], R13 ;  /* 0x0000000d02007986 */ /* 0x0005e8000c101906 */
[----:B------:R-:W3:Y:S02]  /*0240*/  LDG.E R10, desc[UR6][R6.64+-0x18] ;  /* 0xffffe806060a7981 */ /* 0x000ee4000c1e1900 */
[----:B---3--:R-:W-:-:S05]  /*0250*/  FADD R15, R13, R10 ;  /* 0x0000000a0d0f7221 */ /* 0x008fca0000000000 */
[----:B------:R3:W-:Y:S04]  /*0260*/  STG.E desc[UR6][R2.64], R15 ;  /* 0x0000000f02007986 */ /* 0x0007e8000c101906 */
[----:B------:R-:W4:Y:S02]  /*0270*/  LDG.E R10, desc[UR6][R6.64+-0x14] ;  /* 0xffffec06060a7981 */ /* 0x000f24000c1e1900 */
[----:B----4-:R-:W-:-:S05]  /*0280*/  FADD R17, R15, R10 ;  /* 0x0000000a0f117221 */ /* 0x010fca0000000000 */
[----:B------:R4:W-:Y:S04]  /*0290*/  STG.E desc[UR6][R2.64], R17 ;  /* 0x0000001102007986 */ /* 0x0009e8000c101906 */
[----:B------:R-:W1:Y:S02]  /*02a0*/  LDG.E R10, desc[UR6][R6.64+-0x10] ;  /* 0xfffff006060a7981 */ /* 0x000e64000c1e1900 */
[----:B-1----:R-:W-:-:S05]  /*02b0*/  FADD R11, R17, R10 ;  /* 0x0000000a110b7221 */ /* 0x002fca0000000000 */
        /* <DEDUP_REMOVED lines=12> */
[----:B------:R-:W-:Y:S04]  /*0380*/  STG.E desc[UR6][R2.64], R11 ;  /* 0x0000000b02007986 */ /* 0x000fe8000c101906 */
        /* <DEDUP_REMOVED lines=18> */
[----:B------:R-:W2:Y:S01]  /*04b0*/  LDG.E R10, desc[UR6][R6.64+0x1c] ;  /* 0x00001c06060a7981 */ /* 0x000ea2000c1e1900 */
[----:B------:R-:W-:Y:S02]  /*04c0*/  IADD3 R8, PT, PT, R8, 0x10, RZ ;  /* 0x0000001008087810 */ /* 0x000fe40007ffe0ff */
[----:B------:R-:W-:Y:S02]  /*04d0*/  IADD3 R9, PT, PT, R9, 0x10, RZ ;  /* 0x0000001009097810 */ /* 0x000fe40007ffe0ff */
[----:B------:R-:W-:Y:S01]  /*04e0*/  ISETP.NE.AND P1, PT, R8, RZ, PT ;  /* 0x000000ff0800720c */ /* 0x000fe20003f25270 */
[----:B--2---:R-:W-:-:S05]  /*04f0*/  FADD R11, R15, R10 ;  /* 0x0000000a0f0b7221 */ /* 0x004fca0000000000 */
[----:B------:R3:W-:Y:S07]  /*0500*/  STG.E desc[UR6][R2.64], R11 ;  /* 0x0000000b02007986 */ /* 0x0007ee000c101906 */
[----:B------:R-:W-:Y:S05]  /*0510*/  @P1 BRA `(.L_x_8) ;  /* 0xfffffffc00241947 */ /* 0x000fea000383ffff */
.L_x_7:
[----:B------:R-:W-:Y:S05]  /*0520*/  @!P0 EXIT ;  /* 0x000000000000894d */ /* 0x000fea0003800000 */
[----:B------:R-:W-:Y:S02]  /*0530*/  ISETP.GE.U32.AND P0, PT, R12, 0x8, PT ;  /* 0x000000080c00780c */ /* 0x000fe40003f06070 */
[----:B------:R-:W-:-:S04]  /*0540*/  LOP3.LUT R10, R4, 0x7, RZ, 0xc0, !PT ;  /* 0x00000007040a7812 */ /* 0x000fc800078ec0ff */
[----:B------:R-:W-:-:S07]  /*0550*/  ISETP.NE.AND P1, PT, R10, RZ, PT ;  /* 0x000000ff0a00720c */ /* 0x000fce0003f25270 */
[----:B------:R-:W-:Y:S06]  /*0560*/  @!P0 BRA `(.L_x_9) ;  /* 0x0000000000708947 */ /* 0x000fec0003800000 */
[----:B------:R-:W1:Y:S01]  /*0570*/  LDC.64 R6, c[0x0][0x380] ;  /* 0x0000e000ff067b82 */ /* 0x000e620000000a00 */
[----:B------:R-:W-:-:S05]  /*0580*/  IADD3 R9, PT, PT, R0, R5, RZ ;  /* 0x0000000500097210 */ /* 0x000fca0007ffe0ff */
[----:B-1----:R-:W-:-:S05]  /*0590*/  IMAD.WIDE R6, R9, 0x4, R6 ;  /* 0x0000000409067825 */ /* 0x002fca00078e0206 */
[----:B------:R-:W3:Y:S02]  /*05a0*/  LDG.E R8, desc[UR6][R6.64] ;  /* 0x0000000606087981 */ /* 0x000ee4000c1e1900 */
[----:B---3--:R-:W-:-:S05]  /*05b0*/  FADD R11, R11, R8 ;  /* 0x000000080b0b7221 */ /* 0x008fca0000000000 */
[----:B------:R-:W-:Y:S04]  /*05c0*/  STG.E desc[UR6][R2.64], R11 ;  /* 0x0000000b02007986 */ /* 0x000fe8000c101906 */
[----:B------:R-:W2:Y:S02]  /*05d0*/  LDG.E R8, desc[UR6][R6.64+0x4] ;  /* 0x0000040606087981 */ /* 0x000ea4000c1e1900 */
[----:B--2---:R-:W-:-:S05]  /*05e0*/  FADD R9, R11, R8 ;  /* 0x000000080b097221 */ /* 0x004fca0000000000 */
[----:B------:R1:W-:Y:S04]  /*05f0*/  STG.E desc[UR6][R2.64], R9 ;  /* 0x0000000902007986 */ /* 0x0003e8000c101906 */
[----:B------:R-:W2:Y:S02]  /*0600*/  LDG.E R8, desc[UR6][R6.64+0x8] ;  /* 0x0000080606087981 */ /* 0x000ea4000c1e1900 */
[----:B--2---:R-:W-:-:S05]  /*0610*/  FADD R13, R9, R8 ;  /* 0x00000008090d7221 */ /* 0x004fca0000000000 */
[----:B------:R2:W-:Y:S04]  /*0620*/  STG.E desc[UR6][R2.64], R13 ;  /* 0x0000000d02007986 */ /* 0x0005e8000c101906 */
[----:B------:R-:W3:Y:S02]  /*0630*/  LDG.E R8, desc[UR6][R6.64+0xc] ;  /* 0x00000c0606087981 */ /* 0x000ee4000c1e1900 */
[----:B---3--:R-:W-:-:S05]  /*0640*/  FADD R15, R13, R8 ;  /* 0x000000080d0f7221 */ /* 0x008fca0000000000 */
[----:B------:R4:W-:Y:S04]  /*0650*/  STG.E desc[UR6][R2.64], R15 ;  /* 0x0000000f02007986 */ /* 0x0009e8000c101906 */
[----:B------:R-:W3:Y:S02]  /*0660*/  LDG.E R8, desc[UR6][R6.64+0x10] ;  /* 0x0000100606087981 */ /* 0x000ee4000c1e1900 */
[----:B---3--:R-:W-:-:S05]  /*0670*/  FADD R17, R15, R8 ;  /* 0x000000080f117221 */ /* 0x008fca0000000000 */
        /* <DEDUP_REMOVED lines=8> */
[----:B------:R-:W-:Y:S01]  /*0700*/  IADD3 R5, PT, PT, R5, 0x8, RZ ;  /* 0x0000000805057810 */ /* 0x000fe20007ffe0ff */
[----:B--2---:R-:W-:-:S05]  /*0710*/  FADD R11, R13, R8 ;  /* 0x000000080d0b7221 */ /* 0x004fca0000000000 */
[----:B------:R4:W-:Y:S02]  /*0720*/  STG.E desc[UR6][R2.64], R11 ;  /* 0x0000000b02007986 */ /* 0x0009e4000c101906 */
.L_x_9:
[----:B------:R-:W-:Y:S05]  /*0730*/  @!P1 EXIT ;  /* 0x000000000000994d */ /* 0x000fea0003800000 */
[----:B------:R-:W-:Y:S02]  /*0740*/  ISETP.GE.U32.AND P0, PT, R10, 0x4, PT ;  /* 0x000000040a00780c */ /* 0x000fe40003f06070 */
[----:B------:R-:W-:-:S04]  /*0750*/  LOP3.LUT R4, R4, 0x3, RZ, 0xc0, !PT ;  /* 0x0000000304047812 */ /* 0x000fc800078ec0ff */
[----:B------:R-:W-:-:S07]  /*0760*/  ISETP.NE.AND P1, PT, R4, RZ, PT ;  /* 0x000000ff0400720c */ /* 0x000fce0003f25270 */
[----:B------:R-:W-:Y:S06]  /*0770*/  @!P0 BRA `(.L_x_10) ;  /* 0x0000000000408947 */ /* 0x000fec0003800000 */
[----:B------:R-:W1:Y:S01]  /*0780*/  LDC.64 R6, c[0x0][0x380] ;  /* 0x0000e000ff067b82 */ /* 0x000e620000000a00 */
[----:B----4-:R-:W-:-:S05]  /*0790*/  IADD3 R9, PT, PT, R0, R5, RZ ;  /* 0x0000000500097210 */ /* 0x010fca0007ffe0ff */
[----:B-1----:R-:W-:-:S05]  /*07a0*/  IMAD.WIDE R6, R9, 0x4, R6 ;  /* 0x0000000409067825 */ /* 0x002fca00078e0206 */
[----:B------:R-:W2:Y:S02]  /*07b0*/  LDG.E R8, desc[UR6][R6.64] ;  /* 0x0000000606087981 */ /* 0x000ea4000c1e1900 */
[----:B--2---:R-:W-:-:S05]  /*07c0*/  FADD R9, R11, R8 ;  /* 0x000000080b097221 */ /* 0x004fca0000000000 */
[----:B------:R1:W-:Y:S04]  /*07d0*/  STG.E desc[UR6][R2.64], R9 ;  /* 0x0000000902007986 */ /* 0x0003e8000c101906 */
[----:B------:R-:W3:Y:S02]  /*07e0*/  LDG.E R8, desc[UR6][R6.64+0x4] ;  /* 0x0000040606087981 */ /* 0x000ee4000c1e1900 */
[----:B---3--:R-:W-:-:S05]  /*07f0*/  FADD R13, R9, R8 ;  /* 0x00000008090d7221 */ /* 0x008fca0000000000 */
        /* <DEDUP_REMOVED lines=8> */
.L_x_10:
[----:B------:R-:W-:Y:S05]  /*0880*/  @!P1 EXIT ;  /* 0x000000000000994d */ /* 0x000fea0003800000 */
[----:B------:R-:W2:Y:S01]  /*0890*/  LDC.64 R6, c[0x0][0x380] ;  /* 0x0000e000ff067b82 */ /* 0x000ea20000000a00 */
[----:B-1--4-:R-:W-:Y:S02]  /*08a0*/  IADD3 R9, PT, PT, R0, R5, RZ ;  /* 0x0000000500097210 */ /* 0x012fe40007ffe0ff */
[----:B------:R-:W-:-:S07]  /*08b0*/  IADD3 R0, PT, PT, -R4, RZ, RZ ;  /* 0x000000ff04007210 */ /* 0x000fce0007ffe1ff */
.L_x_11:
[----:B--2---:R-:W-:-:S06]  /*08c0*/  IMAD.WIDE R4, R9, 0x4, R6 ;  /* 0x0000000409047825 */ /* 0x004fcc00078e0206 */
[----:B------:R-:W3:Y:S01]  /*08d0*/  LDG.E R4, desc[UR6][R4.64] ;  /* 0x0000000604047981 */ /* 0x000ee2000c1e1900 */
[----:B------:R-:W-:Y:S02]  /*08e0*/  IADD3 R0, PT, PT, R0, 0x1, RZ ;  /* 0x0000000100007810 */ /* 0x000fe40007ffe0ff */
[----:B------:R-:W-:Y:S02]  /*08f0*/  IADD3 R9, PT, PT, R9, 0x1, RZ ;  /* 0x0000000109097810 */ /* 0x000fe40007ffe0ff */
[----:B------:R-:W-:Y:S01]  /*0900*/  ISETP.NE.AND P0, PT, R0, RZ, PT ;  /* 0x000000ff0000720c */ /* 0x000fe20003f05270 */
[----:B-1-3--:R-:W-:-:S05]  /*0910*/  FADD R11, R4, R11 ;  /* 0x0000000b040b7221 */ /* 0x00afca0000000000 */
[----:B------:R1:W-:Y:S07]  /*0920*/  STG.E desc[UR6][R2.64], R11 ;  /* 0x0000000b02007986 */ /* 0x0003ee000c101906 */
[----:B------:R-:W-:Y:S05]  /*0930*/  @P0 BRA `(.L_x_11) ;  /* 0xfffffffc00e00947 */ /* 0x000fea000383ffff */
[----:B------:R-:W-:Y:S05]  /*0940*/  EXIT ;  /* 0x000000000000794d */ /* 0x000fea0003800000 */
.L_x_12:
        /* <DEDUP_REMOVED lines=11> */
.L_x_20:


//--------------------- .text._Z16sumColumnsKernelPfS_ii --------------------------
	.section	.text._Z16sumColumnsKernelPfS_ii,"ax",@progbits
	.align	128
        .global         _Z16sumColumnsKernelPfS_ii
        .type           _Z16sumColumnsKernelPfS_ii,@function
        .size           _Z16sumColumnsKernelPfS_ii,(.L_x_21 - _Z16sumColumnsKernelPfS_ii)
        .other          _Z16sumColumnsKernelPfS_ii,@"STO_CUDA_ENTRY STV_DEFAULT"
_Z16sumColumnsKernelPfS_ii:
.text._Z16sumColumnsKernelPfS_ii:
        /* <DEDUP_REMOVED lines=15> */
[----:B------:R-:W-:Y:S02]  /*00f0*/  LOP3.LUT R8, R3, 0xf, RZ, 0xc0, !PT ;  /* 0x0000000f03087812 */ /* 0x000fe400078ec0ff */
[----:B------:R-:W-:Y:S02]  /*0100*/  MOV R11, RZ ;  /* 0x000000ff000b7202 */ /* 0x000fe40000000f00 */
[----:B------:R-:W-:-:S07]  /*0110*/  ISETP.NE.AND P0, PT, R8, RZ, PT ;  /* 0x000000ff0800720c */ /* 0x000fce0003f05270 */
[----:B------:R-:W-:Y:S06]  /*0120*/  @!P1 BRA `(.L_x_13) ;  /* 0x0000000400249947 */ /* 0x000fec0003800000 */
[----:B------:R-:W-:Y:S02]  /*0130*/  LOP3.LUT R0, R3, 0x7ffffff0, RZ, 0xc0, !PT ;  /* 0x7ffffff003007812 */ /* 0x000fe400078ec0ff */
[----:B------:R-:W-:Y:S02]  /*0140*/  MOV R11, RZ ;  /* 0x000000ff000b7202 */ /* 0x000fe40000000f00 */
[----:B------:R-:W-:Y:S02]  /*0150*/  MOV R9, R7 ;  /* 0x0000000700097202 */ /* 0x000fe40000000f00 */
[----:B------:R-:W-:-:S07]  /*0160*/  IADD3 R6, PT, PT, -R0, RZ, RZ ;  /* 0x000000ff00067210 */ /* 0x000fce0007ffe1ff */
.L_x_14:
[----:B------:R-:W1:Y:S02]  /*0170*/  LDC.64 R12, c[0x0][0x380] ;  /* 0x0000e000ff0c7b82 */ /* 0x000e640000000a00 */
[----:B-1----:R-:W-:-:S05]  /*0180*/  IMAD.WIDE R12, R9, 0x4, R12 ;  /* 0x00000004090c7825 */ /* 0x002fca00078e020c */
[----:B------:R-:W2:Y:S02]  /*0190*/  LDG.E R10, desc[UR4][R12.64] ;  /* 0x000000040c0a7981 */ /* 0x000ea4000c1e1900 */
[----:B--2---:R-:W-:Y:S01]  /*01a0*/  FADD R19, R10, R11 ;  /* 0x0000000b0a137221 */ /* 0x004fe20000000000 */
[----:B----4-:R-:W-:-:S04]  /*01b0*/  IMAD.WIDE R10, R2, 0x4, R12 ;  /* 0x00000004020a7825 */ /* 0x010fc800078e020c */
[----:B------:R1:W-:Y:S04]  /*01c0*/  STG.E desc[UR4][R4.64], R19 ;  /* 0x0000001304007986 */ /* 0x0003e8000c101904 */
[----:B------:R-:W2:Y:S02]  /*01d0*/  LDG.E R14, desc[UR4][R10.64] ;  /* 0x000000040a0e7981 */ /* 0x000ea4000c1e1900 */
[----:B--2---:R-:W-:Y:S01]  /*01e0*/  FADD R21, R19, R14 ;  /* 0x0000000e13157221 */ /* 0x004fe20000000000 */
[----:B------:R-:W-:-:S04]  /*01f0*/  IMAD.WIDE R14, R2, 0x4, R10 ;  /* 0x00000004020e7825 */ /* 0x000fc800078e020a */
[----:B------:R2:W-:Y:S04]  /*0200*/  STG.E desc[UR4][R4.64], R21 ;  /* 0x0000001504007986 */ /* 0x0005e8000c101904 */
[----:B------:R-:W3:Y:S02]  /*0210*/  LDG.E R16, desc[UR4][R14.64] ;  /* 0x000000040e107981 */ /* 0x000ee4000c1e1900 */
[----:B---3--:R-:W-:Y:S01]  /*0220*/  FADD R23, R21, R16 ;  /* 0x0000001015177221 */ /* 0x008fe20000000000 */
[----:B------:R-:W-:-:S04]  /*0230*/  IMAD.WIDE R16, R2, 0x4, R14 ;  /* 0x0000000402107825 */ /* 0x000fc800078e020e */
[----:B------:R3:W-:Y:S04]  /*0240*/  STG.E desc[UR4][R4.64], R23 ;  /* 0x0000001704007986 */ /* 0x0007e8000c101904 */
[----:B------:R-:W4:Y:S02]  /*0250*/  LDG.E R12, desc[UR4][R16.64] ;  /* 0x00000004100c7981 */ /* 0x000f24000c1e1900 */
[----:B----4-:R-:W-:Y:S01]  /*0260*/  FADD R25, R23, R12 ;  /* 0x0000000c17197221 */ /* 0x010fe20000000000 */
[----:B------:R-:W-:-:S04]  /*0270*/  IMAD.WIDE R12, R2, 0x4, R16 ;  /* 0x00000004020c7825 */ /* 0x000fc800078e0210 */
[----:B------:R4:W-:Y:S04]  /*0280*/  STG.E desc[UR4][R4.64], R25 ;  /* 0x0000001904007986 */ /* 0x0009e8000c101904 */
[----:B------:R-:W1:Y:S02]  /*0290*/  LDG.E R10, desc[UR4][R12.64] ;  /* 0x000000040c0a7981 */ /* 0x000e64000c1e1900 */
[----:B-1----:R-:W-:Y:S01]  /*02a0*/  FADD R19, R25, R10 ;  /* 0x0000000a19137221 */ /* 0x002fe20000000000 */
[----:B------:R-:W-:-:S04]  /*02b0*/  IMAD.WIDE R10, R2, 0x4, R12 ;  /* 0x00000004020a7825 */ /* 0x000fc800078e020c */
        /* <DEDUP_REMOVED lines=29> */
[----:B------:R-:W5:Y:S01]  /*0490*/  LDG.E R10, desc[UR4][R12.64] ;  /* 0x000000040c0a7981 */ /* 0x000f62000c1e1900 */
[----:B-1----:R-:W-:-:S04]  /*04a0*/  IMAD.WIDE R18, R2, 0x4, R12 ;  /* 0x0000000402127825 */ /* 0x002fc800078e020c */
[----:B-----5:R-:W-:-:S05]  /*04b0*/  FADD R27, R25, R10 ;  /* 0x0000000a191b7221 */ /* 0x020fca0000000000 */
[----:B------:R4:W-:Y:S04]  /*04c0*/  STG.E desc[UR4][R4.64], R27 ;  /* 0x0000001b04007986 */ /* 0x0009e8000c101904 */
[----:B------:R-:W2:Y:S01]  /*04d0*/  LDG.E R10, desc[UR4][R18.64] ;  /* 0x00000004120a7981 */ /* 0x000ea2000c1e1900 */
[----:B------:R-:W-:-:S04]  /*04e0*/  IMAD.WIDE R14, R2, 0x4, R18 ;  /* 0x00000004020e7825 */ /* 0x000fc800078e0212 */
[----:B--2---:R-:W-:-:S05]  /*04f0*/  FADD R21, R27, R10 ;  /* 0x0000000a1b157221 */ /* 0x004fca0000000000 */
[----:B------:R4:W-:Y:S04]  /*0500*/  STG.E desc[UR4][R4.64], R21 ;  /* 0x0000001504007986 */ /* 0x0009e8000c101904 */
[----:B------:R-:W3:Y:S01]  /*0510*/  LDG.E R10, desc[UR4][R14.64] ;  /* 0x000000040e0a7981 */ /* 0x000ee2000c1e1900 */
[----:B------:R-:W-:-:S04]  /*0520*/  IMAD.WIDE R16, R2, 0x4, R14 ;  /* 0x0000000402107825 */ /* 0x000fc800078e020e */
[----:B---3--:R-:W-:-:S05]  /*0530*/  FADD R23, R21, R10 ;  /* 0x0000000a15177221 */ /* 0x008fca0000000000 */
[----:B------:R4:W-:Y:S04]  /*0540*/  STG.E desc[UR4][R4.64], R23 ;  /* 0x0000001704007986 */ /* 0x0009e8000c101904 */
[----:B------:R-:W2:Y:S01]  /*0550*/  LDG.E R16, desc[UR4][R16.64] ;  /* 0x0000000410107981 */ /* 0x000ea2000c1e1900 */
[----:B------:R-:W-:Y:S02]  /*0560*/  IADD3 R6, PT, PT, R6, 0x10, RZ ;  /* 0x0000001006067810 */ /* 0x000fe40007ffe0ff */
[----:B------:R-:W-:Y:S02]  /*0570*/  LEA R9, R2, R9, 0x4 ;  /* 0x0000000902097211 */ /* 0x000fe400078e20ff */
[----:B------:R-:W-:Y:S01]  /*0580*/  ISETP.NE.AND P1, PT, R6, RZ, PT ;  /* 0x000000ff0600720c */ /* 0x000fe20003f25270 */
[----:B--2---:R-:W-:-:S05]  /*0590*/  FADD R11, R23, R16 ;  /* 0x00000010170b7221 */ /* 0x004fca0000000000 */
[----:B------:R4:W-:Y:S07]  /*05a0*/  STG.E desc[UR4][R4.64], R11 ;  /* 0x0000000b04007986 */ /* 0x0009ee000c101904 */
[----:B------:R-:W-:Y:S05]  /*05b0*/  @P1 BRA `(.L_x_14) ;  /* 0xfffffff800ec1947 */ /* 0x000fea000383ffff */
.L_x_13:
[----:B------:R-:W-:Y:S05]  /*05c0*/  @!P0 EXIT ;  /* 0x000000000000894d */ /* 0x000fea0003800000 */
[----:B------:R-:W-:Y:S02]  /*05d0*/  ISETP.GE.U32.AND P0, PT, R8, 0x8, PT ;  /* 0x000000080800780c */ /* 0x000fe40003f06070 */
[----:B------:R-:W-:-:S04]  /*05e0*/  LOP3.LUT R18, R3, 0x7, RZ, 0xc0, !PT ;  /* 0x0000000703127812 */ /* 0x000fc800078ec0ff */
[----:B------:R-:W-:-:S07]  /*05f0*/  ISETP.NE.AND P1, PT, R18, RZ, PT ;  /* 0x000000ff1200720c */ /* 0x000fce0003f25270 */
[----:B------:R-:W-:Y:S06]  /*0600*/  @!P0 BRA `(.L_x_15) ;  /* 0x00000000008c8947 */ /* 0x000fec0003800000 */
[----:B------:R-:W1:Y:S01]  /*0610*/  LDC.64 R8, c[0x0][0x380] ;  /* 0x0000e000ff087b82 */ /* 0x000e620000000a00 */
[----:B------:R-:W-:-:S04]  /*0620*/  IMAD R13, R0, R2, R7 ;  /* 0x00000002000d7224 */ /* 0x000fc800078e0207 */
[----:B-1----:R-:W-:-:S05]  /*0630*/  IMAD.WIDE R8, R13, 0x4, R8 ;  /* 0x000000040d087825 */ /* 0x002fca00078e0208 */
[----:B------:R-:W2:Y:S02]  /*0640*/  LDG.E R6, desc[UR4][R8.64] ;  /* 0x0000000408067981 */ /* 0x000ea4000c1e1900 */
[----:B--2---:R-:W-:Y:S01]  /*0650*/  FADD R17, R11, R6 ;  /* 0x000000060b117221 */ /* 0x004fe20000000000 */
[----:B----4-:R-:W-:-:S04]  /*0660*/  IMAD.WIDE R10, R2, 0x4, R8 ;  /* 0x00000004020a7825 */ /* 0x010fc800078e0208 */
        /* <DEDUP_REMOVED lines=9> */
[----:B------:R-:W4:Y:S01]  /*0700*/  LDG.E R6, desc[UR4][R14.64] ;  /* 0x000000040e067981 */ /* 0x000f22000c1e1900 */
[----:B------:R-:W-:-:S04]  /*0710*/  IMAD.WIDE R8, R2, 0x4, R14 ;  /* 0x0000000402087825 */ /* 0x000fc800078e020e */
[----:B----4-:R-:W-:-:S05]  /*0720*/  FADD R23, R21, R6 ;  /* 0x0000000615177221 */ /* 0x010fca0000000000 */
        /* <DEDUP_REMOVED lines=14> */
[----:B------:R-:W-:Y:S01]  /*0810*/  IADD3 R0, PT, PT, R0, 0x8, RZ ;  /* 0x0000000800007810 */ /* 0x000fe20007ffe0ff */
[----:B--2---:R-:W-:-:S05]  /*0820*/  FADD R11, R21, R14 ;  /* 0x0000000e150b7221 */ /* 0x004fca0000000000 */
[----:B------:R4:W-:Y:S02]  /*0830*/  STG.E desc[UR4][R4.64], R11 ;  /* 0x0000000b04007986 */ /* 0x0009e4000c101904 */
.L_x_15:
        /* <DEDUP_REMOVED lines=8> */
[----:B------:R-:W4:Y:S01]  /*08c0*/  LDG.E R6, desc[UR4][R8.64] ;  /* 0x0000000408067981 */ /* 0x000f22000c1e1900 */
[----:B------:R-:W-:-:S04]  /*08d0*/  IMAD.WIDE R12, R2, 0x4, R8 ;  /* 0x00000004020c7825 */ /* 0x000fc800078e0208 */
[----:B----4-:R-:W-:-:S05]  /*08e0*/  FADD R19, R11, R6 ;  /* 0x000000060b137221 */ /* 0x010fca0000000000 */
[----:B------:R1:W-:Y:S04]  /*08f0*/  STG.E desc[UR4][R4.64], R19 ;  /* 0x0000001304007986 */ /* 0x0003e8000c101904 */
[----:B------:R-:W2:Y:S01]  /*0900*/  LDG.E R6, desc[UR4][R12.64] ;  /* 0x000000040c067981 */ /* 0x000ea2000c1e1900 */
[----:B------:R-:W-:-:S04]  /*0910*/  IMAD.WIDE R14, R2, 0x4, R12 ;  /* 0x00000004020e7825 */ /* 0x000fc800078e020c */
[----:B--2---:R-:W-:-:S05]  /*0920*/  FADD R21, R19, R6 ;  /* 0x0000000613157221 */ /* 0x004fca0000000000 */
[----:B------:R1:W-:Y:S04]  /*0930*/  STG.E desc[UR4][R4.64], R21 ;  /* 0x0000001504007986 */ /* 0x0003e8000c101904 */
[----:B------:R-:W2:Y:S01]  /*0940*/  LDG.E R6, desc[UR4][R14.64] ;  /* 0x000000040e067981 */ /* 0x000ea2000c1e1900 */
[----:B------:R-:W-:-:S04]  /*0950*/  IMAD.WIDE R16, R2, 0x4, R14 ;  /* 0x0000000402107825 */ /* 0x000fc800078e020e */
[----:B--2---:R-:W-:-:S05]  /*0960*/  FADD R23, R21, R6 ;  /* 0x0000000615177221 */ /* 0x004fca0000000000 */
[----:B------:R1:W-:Y:S04]  /*0970*/  STG.E desc[UR4][R4.64], R23 ;  /* 0x0000001704007986 */ /* 0x0003e8000c101904 */
[----:B------:R-:W2:Y:S01]  /*0980*/  LDG.E R16, desc[UR4][R16.64] ;  /* 0x0000000410107981 */ /* 0x000ea2000c1e1900 */
[----:B------:R-:W-:Y:S01]  /*0990*/  IADD3 R0, PT, PT, R0, 0x4, RZ ;  /* 0x0000000400007810 */ /* 0x000fe20007ffe0ff */
[----:B--2---:R-:W-:-:S05]  /*09a0*/  FADD R11, R23, R16 ;  /* 0x00000010170b7221 */ /* 0x004fca0000000000 */
[----:B------:R1:W-:Y:S02]  /*09b0*/  STG.E desc[UR4][R4.64], R11 ;  /* 0x0000000b04007986 */ /* 0x0003e4000c101904 */
.L_x_16:
[----:B------:R-:W-:Y:S05]  /*09c0*/  @!P1 EXIT ;  /* 0x000000000000994d */ /* 0x000fea0003800000 */
[----:B------:R-:W2:Y:S01]  /*09d0*/  LDC.64 R8, c[0x0][0x380] ;  /* 0x0000e000ff087b82 */ /* 0x000ea20000000a00 */
[----:B------:R-:W-:Y:S01]  /*09e0*/  IMAD R13, R0, R2, R7 ;  /* 0x00000002000d7224 */ /* 0x000fe200078e0207 */
[----:B------:R-:W-:-:S07]  /*09f0*/  IADD3 R3, PT, PT, -R3, RZ, RZ ;  /* 0x000000ff03037210 */ /* 0x000fce0007ffe1ff */
.L_x_17:
[----:B--2---:R-:W-:-:S06]  /*0a00*/  IMAD.WIDE R6, R13, 0x4, R8 ;  /* 0x000000040d067825 */ /* 0x004fcc00078e0208 */
[----:B------:R-:W1:Y:S01]  /*0a10*/  LDG.E R6, desc[UR4][R6.64] ;  /* 0x0000000406067981 */ /* 0x000e62000c1e1900 */
[----:B------:R-:W-:Y:S02]  /*0a20*/  IADD3 R3, PT, PT, R3, 0x1, RZ ;  /* 0x0000000103037810 */ /* 0x000fe40007ffe0ff */
[----:B------:R-:W-:Y:S02]  /*0a30*/  IADD3 R13, PT, PT, R13, R2, RZ ;  /* 0x000000020d0d7210 */ /* 0x000fe40007ffe0ff */
[----:B------:R-:W-:Y:S01]  /*0a40*/  ISETP.NE.AND P0, PT, R3, RZ, PT ;  /* 0x000000ff0300720c */ /* 0x000fe20003f05270 */
[----:B-1-34-:R-:W-:-:S05]  /*0a50*/  FADD R11, R6, R11 ;  /* 0x0000000b060b7221 */ /* 0x01afca0000000000 */
[----:B------:R3:W-:Y:S07]  /*0a60*/  STG.E desc[UR4][R4.64], R11 ;  /* 0x0000000b04007986 */ /* 0x0007ee000c101904 */
[----:B------:R-:W-:Y:S05]  /*0a70*/  @P0 BRA `(.L_x_17) ;  /* 0xfffffffc00e00947 */ /* 0x000fea000383ffff */
[----:B------:R-:W-:Y:S05]  /*0a80*/  EXIT ;  /* 0x000000000000794d */ /* 0x000fea0003800000 */
.L_x_18:
        /* <DEDUP_REMOVED lines=15> */
.L_x_21:


//--------------------- .nv.shared.reserved.0     --------------------------
	.section	.nv.shared.reserved.0,"aw",@nobits
	.weak		__nv_reservedSMEM_offset_0_alias
	.size		__nv_reservedSMEM_offset_0_alias, 0, 64
	.other		__nv_reservedSMEM_offset_0_alias,@"STO_CUDA_RESERVED_SHARED STV_DEFAULT"
__nv_reservedSMEM_offset_0_alias:
	.zero		0
	.zero		64


//--------------------- .nv.constant0._Z15matrixSumKernelPfPdii --------------------------
	.section	.nv.constant0._Z15matrixSumKernelPfPdii,"a",@progbits
	.sectionflags	@""
	.align	4
.nv.constant0._Z15matrixSumKernelPfPdii:
	.zero		920


//--------------------- .nv.constant0._Z13sumRowsKernelPfS_ii --------------------------
	.section	.nv.constant0._Z13sumRowsKernelPfS_ii,"a",@progbits
	.sectionflags	@""
	.align	4
.nv.constant0._Z13sumRowsKernelPfS_ii:
	.zero		920


//--------------------- .nv.constant0._Z16sumColumnsKernelPfS_ii --------------------------
	.section	.nv.constant0._Z16sumColumnsKernelPfS_ii,"a",@progbits
	.sectionflags	@""
	.align	4
.nv.constant0._Z16sumColumnsKernelPfS_ii:
	.zero		920


//--------------------- SYMBOLS --------------------------

	.type		.nv.reservedSmem.offset0,@object
	.size		.nv.reservedSmem.offset0,0x4
